//
// Generated by NVIDIA NVVM Compiler
//
// Compiler Build ID: CL-36424714
// Cuda compilation tools, release 13.0, V13.0.88
// Based on NVVM 20.0.0
//

.version 9.0
.target sm_100
.address_size 64


.entry _Z19yuvToRgbKernel_fp16PKhS0_S0_P6__halfS2_S2_iiii(
	.param .u64 .ptr .align 1 _Z19yuvToRgbKernel_fp16PKhS0_S0_P6__halfS2_S2_iiii_param_0,
	.param .u64 .ptr .align 1 _Z19yuvToRgbKernel_fp16PKhS0_S0_P6__halfS2_S2_iiii_param_1,
	.param .u64 .ptr .align 1 _Z19yuvToRgbKernel_fp16PKhS0_S0_P6__halfS2_S2_iiii_param_2,
	.param .u64 .ptr .align 1 _Z19yuvToRgbKernel_fp16PKhS0_S0_P6__halfS2_S2_iiii_param_3,
	.param .u64 .ptr .align 1 _Z19yuvToRgbKernel_fp16PKhS0_S0_P6__halfS2_S2_iiii_param_4,
	.param .u64 .ptr .align 1 _Z19yuvToRgbKernel_fp16PKhS0_S0_P6__halfS2_S2_iiii_param_5,
	.param .u32 _Z19yuvToRgbKernel_fp16PKhS0_S0_P6__halfS2_S2_iiii_param_6,
	.param .u32 _Z19yuvToRgbKernel_fp16PKhS0_S0_P6__halfS2_S2_iiii_param_7,
	.param .u32 _Z19yuvToRgbKernel_fp16PKhS0_S0_P6__halfS2_S2_iiii_param_8,
	.param .u32 _Z19yuvToRgbKernel_fp16PKhS0_S0_P6__halfS2_S2_iiii_param_9
)
{
	.reg .pred 	%p<10>;
	.reg .b16 	%rs<7>;
	.reg .b32 	%r<22>;
	.reg .b32 	%f<21>;
	.reg .b64 	%rd<23>;

	ld.param.u64 	%rd2, [_Z19yuvToRgbKernel_fp16PKhS0_S0_P6__halfS2_S2_iiii_param_1];
	ld.param.u64 	%rd3, [_Z19yuvToRgbKernel_fp16PKhS0_S0_P6__halfS2_S2_iiii_param_2];
	ld.param.u64 	%rd4, [_Z19yuvToRgbKernel_fp16PKhS0_S0_P6__halfS2_S2_iiii_param_3];
	ld.param.u64 	%rd5, [_Z19yuvToRgbKernel_fp16PKhS0_S0_P6__halfS2_S2_iiii_param_4];
	ld.param.u64 	%rd6, [_Z19yuvToRgbKernel_fp16PKhS0_S0_P6__halfS2_S2_iiii_param_5];
	ld.param.u32 	%r3, [_Z19yuvToRgbKernel_fp16PKhS0_S0_P6__halfS2_S2_iiii_param_6];
	ld.param.u32 	%r6, [_Z19yuvToRgbKernel_fp16PKhS0_S0_P6__halfS2_S2_iiii_param_7];
	ld.param.u32 	%r4, [_Z19yuvToRgbKernel_fp16PKhS0_S0_P6__halfS2_S2_iiii_param_8];
	ld.param.u32 	%r5, [_Z19yuvToRgbKernel_fp16PKhS0_S0_P6__halfS2_S2_iiii_param_9];
	mov.u32 	%r8, %ctaid.x;
	mov.u32 	%r9, %ntid.x;
	mov.u32 	%r10, %tid.x;
	mad.lo.s32 	%r1, %r8, %r9, %r10;
	mov.u32 	%r11, %ctaid.y;
	mov.u32 	%r12, %ntid.y;
	mov.u32 	%r13, %tid.y;
	mad.lo.s32 	%r14, %r11, %r12, %r13;
	setp.ge.s32 	%p1, %r1, %r3;
	setp.ge.s32 	%p2, %r14, %r6;
	or.pred  	%p3, %p1, %p2;
	@%p3 bra 	$L__BB0_2;
	ld.param.u64 	%rd22, [_Z19yuvToRgbKernel_fp16PKhS0_S0_P6__halfS2_S2_iiii_param_0];
	cvta.to.global.u64 	%rd7, %rd22;
	cvta.to.global.u64 	%rd8, %rd2;
	cvta.to.global.u64 	%rd9, %rd3;
	cvta.to.global.u64 	%rd10, %rd4;
	cvta.to.global.u64 	%rd11, %rd5;
	cvta.to.global.u64 	%rd12, %rd6;
	mad.lo.s32 	%r15, %r4, %r14, %r1;
	cvt.s64.s32 	%rd13, %r15;
	add.s64 	%rd14, %rd7, %rd13;
	ld.global.u8 	%rs4, [%rd14];
	cvt.rn.f32.u16 	%f4, %rs4;
	shr.u32 	%r16, %r14, 1;
	shr.u32 	%r17, %r1, 31;
	add.s32 	%r18, %r1, %r17;
	shr.s32 	%r19, %r18, 1;
	mad.lo.s32 	%r20, %r5, %r16, %r19;
	cvt.s64.s32 	%rd15, %r20;
	add.s64 	%rd16, %rd8, %rd15;
	ld.global.u8 	%rs5, [%rd16];
	cvt.rn.f32.u16 	%f5, %rs5;
	add.s64 	%rd17, %rd9, %rd15;
	ld.global.u8 	%rs6, [%rd17];
	cvt.rn.f32.u16 	%f6, %rs6;
	add.f32 	%f7, %f4, 0fC1800000;
	div.rn.f32 	%f8, %f7, 0f437F0000;
	add.f32 	%f9, %f5, 0fC3000000;
	div.rn.f32 	%f10, %f9, 0f437F0000;
	add.f32 	%f11, %f6, 0fC3000000;
	div.rn.f32 	%f12, %f11, 0f437F0000;
	mul.f32 	%f13, %f8, 0f3F94FDF4;
	fma.rn.f32 	%f14, %f12, 0f3FCC49BA, %f13;
	setp.lt.f32 	%p4, %f14, 0f00000000;
	setp.gt.f32 	%p5, %f14, 0f3F800000;
	selp.f32 	%f15, 0f3F800000, %f14, %p5;
	selp.f32 	%f1, 0f00000000, %f15, %p4;
	fma.rn.f32 	%f16, %f10, 0fBEC8B439, %f13;
	fma.rn.f32 	%f17, %f12, 0fBF5020C5, %f16;
	setp.lt.f32 	%p6, %f17, 0f00000000;
	setp.gt.f32 	%p7, %f17, 0f3F800000;
	selp.f32 	%f18, 0f3F800000, %f17, %p7;
	selp.f32 	%f2, 0f00000000, %f18, %p6;
	fma.rn.f32 	%f19, %f10, 0f40011687, %f13;
	setp.lt.f32 	%p8, %f19, 0f00000000;
	setp.gt.f32 	%p9, %f19, 0f3F800000;
	selp.f32 	%f20, 0f3F800000, %f19, %p9;
	selp.f32 	%f3, 0f00000000, %f20, %p8;
	// begin inline asm
	{  cvt.rn.f16.f32 %rs1, %f1;}

	// end inline asm
	mad.lo.s32 	%r21, %r3, %r14, %r1;
	mul.wide.s32 	%rd18, %r21, 2;
	add.s64 	%rd19, %rd10, %rd18;
	st.global.u16 	[%rd19], %rs1;
	// begin inline asm
	{  cvt.rn.f16.f32 %rs2, %f2;}

	// end inline asm
	add.s64 	%rd20, %rd11, %rd18;
	st.global.u16 	[%rd20], %rs2;
	// begin inline asm
	{  cvt.rn.f16.f32 %rs3, %f3;}

	// end inline asm
	add.s64 	%rd21, %rd12, %rd18;
	st.global.u16 	[%rd21], %rs3;
$L__BB0_2:
	ret;

}
.entry _Z19yuvToRgbKernel_fp32PKhS0_S0_PfS1_S1_iiii(
	.param .u64 .ptr .align 1 _Z19yuvToRgbKernel_fp32PKhS0_S0_PfS1_S1_iiii_param_0,
	.param .u64 .ptr .align 1 _Z19yuvToRgbKernel_fp32PKhS0_S0_PfS1_S1_iiii_param_1,
	.param .u64 .ptr .align 1 _Z19yuvToRgbKernel_fp32PKhS0_S0_PfS1_S1_iiii_param_2,
	.param .u64 .ptr .align 1 _Z19yuvToRgbKernel_fp32PKhS0_S0_PfS1_S1_iiii_param_3,
	.param .u64 .ptr .align 1 _Z19yuvToRgbKernel_fp32PKhS0_S0_PfS1_S1_iiii_param_4,
	.param .u64 .ptr .align 1 _Z19yuvToRgbKernel_fp32PKhS0_S0_PfS1_S1_iiii_param_5,
	.param .u32 _Z19yuvToRgbKernel_fp32PKhS0_S0_PfS1_S1_iiii_param_6,
	.param .u32 _Z19yuvToRgbKernel_fp32PKhS0_S0_PfS1_S1_iiii_param_7,
	.param .u32 _Z19yuvToRgbKernel_fp32PKhS0_S0_PfS1_S1_iiii_param_8,
	.param .u32 _Z19yuvToRgbKernel_fp32PKhS0_S0_PfS1_S1_iiii_param_9
)
{
	.reg .pred 	%p<10>;
	.reg .b16 	%rs<4>;
	.reg .b32 	%r<22>;
	.reg .b32 	%f<21>;
	.reg .b64 	%rd<23>;

	ld.param.u64 	%rd2, [_Z19yuvToRgbKernel_fp32PKhS0_S0_PfS1_S1_iiii_param_1];
	ld.param.u64 	%rd3, [_Z19yuvToRgbKernel_fp32PKhS0_S0_PfS1_S1_iiii_param_2];
	ld.param.u64 	%rd4, [_Z19yuvToRgbKernel_fp32PKhS0_S0_PfS1_S1_iiii_param_3];
	ld.param.u64 	%rd5, [_Z19yuvToRgbKernel_fp32PKhS0_S0_PfS1_S1_iiii_param_4];
	ld.param.u64 	%rd6, [_Z19yuvToRgbKernel_fp32PKhS0_S0_PfS1_S1_iiii_param_5];
	ld.param.u32 	%r3, [_Z19yuvToRgbKernel_fp32PKhS0_S0_PfS1_S1_iiii_param_6];
	ld.param.u32 	%r6, [_Z19yuvToRgbKernel_fp32PKhS0_S0_PfS1_S1_iiii_param_7];
	ld.param.u32 	%r4, [_Z19yuvToRgbKernel_fp32PKhS0_S0_PfS1_S1_iiii_param_8];
	ld.param.u32 	%r5, [_Z19yuvToRgbKernel_fp32PKhS0_S0_PfS1_S1_iiii_param_9];
	mov.u32 	%r8, %ctaid.x;
	mov.u32 	%r9, %ntid.x;
	mov.u32 	%r10, %tid.x;
	mad.lo.s32 	%r1, %r8, %r9, %r10;
	mov.u32 	%r11, %ctaid.y;
	mov.u32 	%r12, %ntid.y;
	mov.u32 	%r13, %tid.y;
	mad.lo.s32 	%r14, %r11, %r12, %r13;
	setp.ge.s32 	%p1, %r1, %r3;
	setp.ge.s32 	%p2, %r14, %r6;
	or.pred  	%p3, %p1, %p2;
	@%p3 bra 	$L__BB1_2;
	ld.param.u64 	%rd22, [_Z19yuvToRgbKernel_fp32PKhS0_S0_PfS1_S1_iiii_param_0];
	cvta.to.global.u64 	%rd7, %rd22;
	cvta.to.global.u64 	%rd8, %rd2;
	cvta.to.global.u64 	%rd9, %rd3;
	cvta.to.global.u64 	%rd10, %rd4;
	cvta.to.global.u64 	%rd11, %rd5;
	cvta.to.global.u64 	%rd12, %rd6;
	mad.lo.s32 	%r15, %r4, %r14, %r1;
	cvt.s64.s32 	%rd13, %r15;
	add.s64 	%rd14, %rd7, %rd13;
	ld.global.u8 	%rs1, [%rd14];
	cvt.rn.f32.u16 	%f1, %rs1;
	shr.u32 	%r16, %r14, 1;
	shr.u32 	%r17, %r1, 31;
	add.s32 	%r18, %r1, %r17;
	shr.s32 	%r19, %r18, 1;
	mad.lo.s32 	%r20, %r5, %r16, %r19;
	cvt.s64.s32 	%rd15, %r20;
	add.s64 	%rd16, %rd8, %rd15;
	ld.global.u8 	%rs2, [%rd16];
	cvt.rn.f32.u16 	%f2, %rs2;
	add.s64 	%rd17, %rd9, %rd15;
	ld.global.u8 	%rs3, [%rd17];
	cvt.rn.f32.u16 	%f3, %rs3;
	add.f32 	%f4, %f1, 0fC1800000;
	div.rn.f32 	%f5, %f4, 0f437F0000;
	add.f32 	%f6, %f2, 0fC3000000;
	div.rn.f32 	%f7, %f6, 0f437F0000;
	add.f32 	%f8, %f3, 0fC3000000;
	div.rn.f32 	%f9, %f8, 0f437F0000;
	mul.f32 	%f10, %f5, 0f3F94FDF4;
	fma.rn.f32 	%f11, %f9, 0f3FCC49BA, %f10;
	setp.lt.f32 	%p4, %f11, 0f00000000;
	setp.gt.f32 	%p5, %f11, 0f3F800000;
	selp.f32 	%f12, 0f3F800000, %f11, %p5;
	selp.f32 	%f13, 0f00000000, %f12, %p4;
	fma.rn.f32 	%f14, %f7, 0fBEC8B439, %f10;
	fma.rn.f32 	%f15, %f9, 0fBF5020C5, %f14;
	setp.lt.f32 	%p6, %f15, 0f00000000;
	setp.gt.f32 	%p7, %f15, 0f3F800000;
	selp.f32 	%f16, 0f3F800000, %f15, %p7;
	selp.f32 	%f17, 0f00000000, %f16, %p6;
	fma.rn.f32 	%f18, %f7, 0f40011687, %f10;
	setp.lt.f32 	%p8, %f18, 0f00000000;
	setp.gt.f32 	%p9, %f18, 0f3F800000;
	selp.f32 	%f19, 0f3F800000, %f18, %p9;
	selp.f32 	%f20, 0f00000000, %f19, %p8;
	mad.lo.s32 	%r21, %r3, %r14, %r1;
	mul.wide.s32 	%rd18, %r21, 4;
	add.s64 	%rd19, %rd10, %rd18;
	st.global.f32 	[%rd19], %f13;
	add.s64 	%rd20, %rd11, %rd18;
	st.global.f32 	[%rd20], %f17;
	add.s64 	%rd21, %rd12, %rd18;
	st.global.f32 	[%rd21], %f20;
$L__BB1_2:
	ret;

}
.entry _Z20half_to_float_kernelPK6__halfPfi(
	.param .u64 .ptr .align 1 _Z20half_to_float_kernelPK6__halfPfi_param_0,
	.param .u64 .ptr .align 1 _Z20half_to_float_kernelPK6__halfPfi_param_1,
	.param .u32 _Z20half_to_float_kernelPK6__halfPfi_param_2
)
{
	.reg .pred 	%p<2>;
	.reg .b16 	%rs<2>;
	.reg .b32 	%r<6>;
	.reg .b32 	%f<2>;
	.reg .b64 	%rd<9>;

	ld.param.u64 	%rd1, [_Z20half_to_float_kernelPK6__halfPfi_param_0];
	ld.param.u64 	%rd2, [_Z20half_to_float_kernelPK6__halfPfi_param_1];
	ld.param.u32 	%r2, [_Z20half_to_float_kernelPK6__halfPfi_param_2];
	mov.u32 	%r3, %ctaid.x;
	mov.u32 	%r4, %ntid.x;
	mov.u32 	%r5, %tid.x;
	mad.lo.s32 	%r1, %r3, %r4, %r5;
	setp.ge.s32 	%p1, %r1, %r2;
	@%p1 bra 	$L__BB2_2;
	cvta.to.global.u64 	%rd3, %rd1;
	cvta.to.global.u64 	%rd4, %rd2;
	mul.wide.s32 	%rd5, %r1, 2;
	add.s64 	%rd6, %rd3, %rd5;
	ld.global.u16 	%rs1, [%rd6];
	// begin inline asm
	{  cvt.f32.f16 %f1, %rs1;}

	// end inline asm
	mul.wide.s32 	%rd7, %r1, 4;
	add.s64 	%rd8, %rd4, %rd7;
	st.global.f32 	[%rd8], %f1;
$L__BB2_2:
	ret;

}
.entry _Z27fp16_planar_to_RGB24_kernelPK6__halfPhiii(
	.param .u64 .ptr .align 1 _Z27fp16_planar_to_RGB24_kernelPK6__halfPhiii_param_0,
	.param .u64 .ptr .align 1 _Z27fp16_planar_to_RGB24_kernelPK6__halfPhiii_param_1,
	.param .u32 _Z27fp16_planar_to_RGB24_kernelPK6__halfPhiii_param_2,
	.param .u32 _Z27fp16_planar_to_RGB24_kernelPK6__halfPhiii_param_3,
	.param .u32 _Z27fp16_planar_to_RGB24_kernelPK6__halfPhiii_param_4
)
{
	.reg .pred 	%p<4>;
	.reg .b16 	%rs<4>;
	.reg .b32 	%r<21>;
	.reg .b32 	%f<7>;
	.reg .b64 	%rd<12>;

	ld.param.u64 	%rd1, [_Z27fp16_planar_to_RGB24_kernelPK6__halfPhiii_param_0];
	ld.param.u64 	%rd2, [_Z27fp16_planar_to_RGB24_kernelPK6__halfPhiii_param_1];
	ld.param.u32 	%r3, [_Z27fp16_planar_to_RGB24_kernelPK6__halfPhiii_param_2];
	ld.param.u32 	%r4, [_Z27fp16_planar_to_RGB24_kernelPK6__halfPhiii_param_3];
	ld.param.u32 	%r6, [_Z27fp16_planar_to_RGB24_kernelPK6__halfPhiii_param_4];
	mov.u32 	%r7, %ctaid.x;
	mov.u32 	%r8, %ntid.x;
	mov.u32 	%r9, %tid.x;
	mad.lo.s32 	%r1, %r7, %r8, %r9;
	mov.u32 	%r10, %ctaid.y;
	mov.u32 	%r11, %ntid.y;
	mov.u32 	%r12, %tid.y;
	mad.lo.s32 	%r13, %r10, %r11, %r12;
	setp.ge.s32 	%p1, %r1, %r4;
	setp.ge.s32 	%p2, %r13, %r6;
	or.pred  	%p3, %p1, %p2;
	@%p3 bra 	$L__BB3_2;
	cvta.to.global.u64 	%rd3, %rd1;
	cvta.to.global.u64 	%rd4, %rd2;
	mad.lo.s32 	%r14, %r4, %r13, %r1;
	mul.wide.s32 	%rd5, %r14, 2;
	add.s64 	%rd6, %rd3, %rd5;
	ld.global.u16 	%rs1, [%rd6];
	// begin inline asm
	{  cvt.f32.f16 %f1, %rs1;}

	// end inline asm
	mul.lo.s32 	%r15, %r6, %r4;
	mul.wide.s32 	%rd7, %r15, 2;
	add.s64 	%rd8, %rd6, %rd7;
	ld.global.u16 	%rs2, [%rd8];
	// begin inline asm
	{  cvt.f32.f16 %f2, %rs2;}

	// end inline asm
	add.s64 	%rd9, %rd8, %rd7;
	ld.global.u16 	%rs3, [%rd9];
	// begin inline asm
	{  cvt.f32.f16 %f3, %rs3;}

	// end inline asm
	mul.f32 	%f4, %f1, 0f437F0000;
	cvt.rzi.u32.f32 	%r16, %f4;
	mul.lo.s32 	%r17, %r3, %r13;
	mad.lo.s32 	%r18, %r1, 3, %r17;
	cvt.s64.s32 	%rd10, %r18;
	add.s64 	%rd11, %rd4, %rd10;
	st.global.u8 	[%rd11], %r16;
	mul.f32 	%f5, %f2, 0f437F0000;
	cvt.rzi.u32.f32 	%r19, %f5;
	st.global.u8 	[%rd11+1], %r19;
	mul.f32 	%f6, %f3, 0f437F0000;
	cvt.rzi.u32.f32 	%r20, %f6;
	st.global.u8 	[%rd11+2], %r20;
$L__BB3_2:
	ret;

}


// ===== COMPILED SASS (sm_100) =====

	.target	sm_100

	.elftype	@"ET_EXEC"


//--------------------- .note.nv.tkinfo           --------------------------
	.section	.note.nv.tkinfo,"",@"SHT_NOTE"
	.sectionflags	@"SHF_NOTE_NV_TKINFO"
	.tkinfo
        /*0018*/ 	.word	0x00000002
        /*0030*/ 	.string	""
        /*0030*/ 	.string	"ptxas"
        /*0030*/ 	.string	"Cuda compilation tools, release 13.0, V13.0.88"
        /*0030*/ 	.string	"Build cuda_13.0.r13.0/compiler.36424714_0"
        /*0030*/ 	.string	"-arch sm_100 -m 64 "



//--------------------- .note.nv.cuinfo           --------------------------
	.section	.note.nv.cuinfo,"",@"SHT_NOTE"
	.sectionflags	@"SHF_NOTE_NV_CUINFO"
        /*0018*/ 	.short	0x0002
        /*001a*/ 	.short	0x0064
        /*001c*/ 	.short	0x0082
	.zero		2


//--------------------- .nv.info                  --------------------------
	.section	.nv.info,"",@"SHT_CUDA_INFO"
	.align	4


	//----- nvinfo : EIATTR_REGCOUNT
	.align		4
        /*0000*/ 	.byte	0x04, 0x2f
        /*0002*/ 	.short	(.L_1 - .L_0)
	.align		4
.L_0:
        /*0004*/ 	.word	index@(_Z19yuvToRgbKernel_fp16PKhS0_S0_P6__halfS2_S2_iiii)
        /*0008*/ 	.word	0x00000014


	//----- nvinfo : EIATTR_FRAME_SIZE
	.align		4
.L_1:
        /*000c*/ 	.byte	0x04, 0x11
        /*000e*/ 	.short	(.L_3 - .L_2)
	.align		4
.L_2:
        /*0010*/ 	.word	index@($__internal_1_$__cuda_sm3x_div_rn_noftz_f32_slowpath)
        /*0014*/ 	.word	0x00000000


	//----- nvinfo : EIATTR_FRAME_SIZE
	.align		4
.L_3:
        /*0018*/ 	.byte	0x04, 0x11
        /*001a*/ 	.short	(.L_5 - .L_4)
	.align		4
.L_4:
        /*001c*/ 	.word	index@(_Z19yuvToRgbKernel_fp16PKhS0_S0_P6__halfS2_S2_iiii)
        /*0020*/ 	.word	0x00000000


	//----- nvinfo : EIATTR_REGCOUNT
	.align		4
.L_5:
        /*0024*/ 	.byte	0x04, 0x2f
        /*0026*/ 	.short	(.L_7 - .L_6)
	.align		4
.L_6:
        /*0028*/ 	.word	index@(_Z19yuvToRgbKernel_fp32PKhS0_S0_PfS1_S1_iiii)
        /*002c*/ 	.word	0x00000014


	//----- nvinfo : EIATTR_FRAME_SIZE
	.align		4
.L_7:
        /*0030*/ 	.byte	0x04, 0x11
        /*0032*/ 	.short	(.L_9 - .L_8)
	.align		4
.L_8:
        /*0034*/ 	.word	index@($__internal_0_$__cuda_sm3x_div_rn_noftz_f32_slowpath)
        /*0038*/ 	.word	0x00000000


	//----- nvinfo : EIATTR_FRAME_SIZE
	.align		4
.L_9:
        /*003c*/ 	.byte	0x04, 0x11
        /*003e*/ 	.short	(.L_11 - .L_10)
	.align		4
.L_10:
        /*0040*/ 	.word	index@(_Z19yuvToRgbKernel_fp32PKhS0_S0_PfS1_S1_iiii)
        /*0044*/ 	.word	0x00000000


	//----- nvinfo : EIATTR_REGCOUNT
	.align		4
.L_11:
        /*0048*/ 	.byte	0x04, 0x2f
        /*004a*/ 	.short	(.L_13 - .L_12)
	.align		4
.L_12:
        /*004c*/ 	.word	index@(_Z20half_to_float_kernelPK6__halfPfi)
        /*0050*/ 	.word	0x0000000a


	//----- nvinfo : EIATTR_FRAME_SIZE
	.align		4
.L_13:
        /*0054*/ 	.byte	0x04, 0x11
        /*0056*/ 	.short	(.L_15 - .L_14)
	.align		4
.L_14:
        /*0058*/ 	.word	index@(_Z20half_to_float_kernelPK6__halfPfi)
        /*005c*/ 	.word	0x00000000


	//----- nvinfo : EIATTR_REGCOUNT
	.align		4
.L_15:
        /*0060*/ 	.byte	0x04, 0x2f
        /*0062*/ 	.short	(.L_17 - .L_16)
	.align		4
.L_16:
        /*0064*/ 	.word	index@(_Z27fp16_planar_to_RGB24_kernelPK6__halfPhiii)
        /*0068*/ 	.word	0x0000000e


	//----- nvinfo : EIATTR_FRAME_SIZE
	.align		4
.L_17:
        /*006c*/ 	.byte	0x04, 0x11
        /*006e*/ 	.short	(.L_19 - .L_18)
	.align		4
.L_18:
        /*0070*/ 	.word	index@(_Z27fp16_planar_to_RGB24_kernelPK6__halfPhiii)
        /*0074*/ 	.word	0x00000000


	//----- nvinfo : EIATTR_MIN_STACK_SIZE
	.align		4
.L_19:
        /*0078*/ 	.byte	0x04, 0x12
        /*007a*/ 	.short	(.L_21 - .L_20)
	.align		4
.L_20:
        /*007c*/ 	.word	index@(_Z27fp16_planar_to_RGB24_kernelPK6__halfPhiii)
        /*0080*/ 	.word	0x00000000


	//----- nvinfo : EIATTR_MIN_STACK_SIZE
	.align		4
.L_21:
        /*0084*/ 	.byte	0x04, 0x12
        /*0086*/ 	.short	(.L_23 - .L_22)
	.align		4
.L_22:
        /*0088*/ 	.word	index@(_Z20half_to_float_kernelPK6__halfPfi)
        /*008c*/ 	.word	0x00000000


	//----- nvinfo : EIATTR_MIN_STACK_SIZE
	.align		4
.L_23:
        /*0090*/ 	.byte	0x04, 0x12
        /*0092*/ 	.short	(.L_25 - .L_24)
	.align		4
.L_24:
        /*0094*/ 	.word	index@(_Z19yuvToRgbKernel_fp32PKhS0_S0_PfS1_S1_iiii)
        /*0098*/ 	.word	0x00000000


	//----- nvinfo : EIATTR_MIN_STACK_SIZE
	.align		4
.L_25:
        /*009c*/ 	.byte	0x04, 0x12
        /*009e*/ 	.short	(.L_27 - .L_26)
	.align		4
.L_26:
        /*00a0*/ 	.word	index@(_Z19yuvToRgbKernel_fp16PKhS0_S0_P6__halfS2_S2_iiii)
        /*00a4*/ 	.word	0x00000000
.L_27:


//--------------------- .nv.compat                --------------------------
	.section	.nv.compat,"",@"SHT_CUDA_COMPAT_INFO"
	.align	4
        /*0000*/ 	.byte	0x02, 0x09, 0x00, 0x00, 0x02, 0x02, 0x01, 0x00, 0x02, 0x05, 0x05, 0x00, 0x03, 0x07, 0x01, 0x01
        /*0010*/ 	.byte	0x02, 0x03, 0x00, 0x00, 0x02, 0x06, 0x01, 0x00, 0x04, 0x0b, 0x08, 0x00, 0x01, 0x00, 0x00, 0x00
        /*0020*/ 	.byte	0x00, 0x00, 0x00, 0x00


//--------------------- .nv.info._Z27fp16_planar_to_RGB24_kernelPK6__halfPhiii --------------------------
	.section	.nv.info._Z27fp16_planar_to_RGB24_kernelPK6__halfPhiii,"",@"SHT_CUDA_INFO"
	.sectionflags	@""
	.align	4


	//----- nvinfo : EIATTR_CUDA_API_VERSION
	.align		4
        /*0000*/ 	.byte	0x04, 0x37
        /*0002*/ 	.short	(.L_29 - .L_28)
.L_28:
        /*0004*/ 	.word	0x00000082


	//----- nvinfo : EIATTR_KPARAM_INFO
	.align		4
.L_29:
        /*0008*/ 	.byte	0x04, 0x17
        /*000a*/ 	.short	(.L_31 - .L_30)
.L_30:
        /*000c*/ 	.word	0x00000000
        /*0010*/ 	.short	0x0004
        /*0012*/ 	.short	0x0018
        /*0014*/ 	.byte	0x00, 0xf0, 0x11, 0x00


	//----- nvinfo : EIATTR_KPARAM_INFO
	.align		4
.L_31:
        /*0018*/ 	.byte	0x04, 0x17
        /*001a*/ 	.short	(.L_33 - .L_32)
.L_32:
        /*001c*/ 	.word	0x00000000
        /*0020*/ 	.short	0x0003
        /*0022*/ 	.short	0x0014
        /*0024*/ 	.byte	0x00, 0xf0, 0x11, 0x00


	//----- nvinfo : EIATTR_KPARAM_INFO
	.align		4
.L_33:
        /*0028*/ 	.byte	0x04, 0x17
        /*002a*/ 	.short	(.L_35 - .L_34)
.L_34:
        /*002c*/ 	.word	0x00000000
        /*0030*/ 	.short	0x0002
        /*0032*/ 	.short	0x0010
        /*0034*/ 	.byte	0x00, 0xf0, 0x11, 0x00


	//----- nvinfo : EIATTR_KPARAM_INFO
	.align		4
.L_35:
        /*0038*/ 	.byte	0x04, 0x17
        /*003a*/ 	.short	(.L_37 - .L_36)
.L_36:
        /*003c*/ 	.word	0x00000000
        /*0040*/ 	.short	0x0001
        /*0042*/ 	.short	0x0008
        /*0044*/ 	.byte	0x00, 0xf5, 0x21, 0x00


	//----- nvinfo : EIATTR_KPARAM_INFO
	.align		4
.L_37:
        /*0048*/ 	.byte	0x04, 0x17
        /*004a*/ 	.short	(.L_39 - .L_38)
.L_38:
        /*004c*/ 	.word	0x00000000
        /*0050*/ 	.short	0x0000
        /*0052*/ 	.short	0x0000
        /*0054*/ 	.byte	0x00, 0xf5, 0x21, 0x00


	//----- nvinfo : EIATTR_SPARSE_MMA_MASK
	.align		4
.L_39:
        /*0058*/ 	.byte	0x03, 0x50
        /*005a*/ 	.short	0x0000


	//----- nvinfo : EIATTR_MAXREG_COUNT
	.align		4
        /*005c*/ 	.byte	0x03, 0x1b
        /*005e*/ 	.short	0x00ff


	//----- nvinfo : EIATTR_MERCURY_ISA_VERSION
	.align		4
        /*0060*/ 	.byte	0x03, 0x5f
        /*0062*/ 	.short	0x0101


	//----- nvinfo : EIATTR_VRC_CTA_INIT_COUNT
	.align		4
        /*0064*/ 	.byte	0x02, 0x4a
	.zero		1
	.zero		1


	//----- nvinfo : EIATTR_EXIT_INSTR_OFFSETS
	.align		4
        /*0068*/ 	.byte	0x04, 0x1c
        /*006a*/ 	.short	(.L_41 - .L_40)


	//   ....[0]....
.L_40:
        /*006c*/ 	.word	0x000000d0


	//   ....[1]....
        /*0070*/ 	.word	0x000002a0


	//----- nvinfo : EIATTR_CBANK_PARAM_SIZE
	.align		4
.L_41:
        /*0074*/ 	.byte	0x03, 0x19
        /*0076*/ 	.short	0x001c


	//----- nvinfo : EIATTR_PARAM_CBANK
	.align		4
        /*0078*/ 	.byte	0x04, 0x0a
        /*007a*/ 	.short	(.L_43 - .L_42)
	.align		4
.L_42:
        /*007c*/ 	.word	index@(.nv.constant0._Z27fp16_planar_to_RGB24_kernelPK6__halfPhiii)
        /*0080*/ 	.short	0x0380
        /*0082*/ 	.short	0x001c


	//----- nvinfo : EIATTR_SW_WAR
	.align		4
.L_43:
        /*0084*/ 	.byte	0x04, 0x36
        /*0086*/ 	.short	(.L_45 - .L_44)
.L_44:
        /*0088*/ 	.word	0x00000008
.L_45:


//--------------------- .nv.info._Z20half_to_float_kernelPK6__halfPfi --------------------------
	.section	.nv.info._Z20half_to_float_kernelPK6__halfPfi,"",@"SHT_CUDA_INFO"
	.sectionflags	@""
	.align	4


	//----- nvinfo : EIATTR_CUDA_API_VERSION
	.align		4
        /*0000*/ 	.byte	0x04, 0x37
        /*0002*/ 	.short	(.L_47 - .L_46)
.L_46:
        /*0004*/ 	.word	0x00000082


	//----- nvinfo : EIATTR_KPARAM_INFO
	.align		4
.L_47:
        /*0008*/ 	.byte	0x04, 0x17
        /*000a*/ 	.short	(.L_49 - .L_48)
.L_48:
        /*000c*/ 	.word	0x00000000
        /*0010*/ 	.short	0x0002
        /*0012*/ 	.short	0x0010
        /*0014*/ 	.byte	0x00, 0xf0, 0x11, 0x00


	//----- nvinfo : EIATTR_KPARAM_INFO
	.align		4
.L_49:
        /*0018*/ 	.byte	0x04, 0x17
        /*001a*/ 	.short	(.L_51 - .L_50)
.L_50:
        /*001c*/ 	.word	0x00000000
        /*0020*/ 	.short	0x0001
        /*0022*/ 	.short	0x0008
        /*0024*/ 	.byte	0x00, 0xf5, 0x21, 0x00


	//----- nvinfo : EIATTR_KPARAM_INFO
	.align		4
.L_51:
        /*0028*/ 	.byte	0x04, 0x17
        /*002a*/ 	.short	(.L_53 - .L_52)
.L_52:
        /*002c*/ 	.word	0x00000000
        /*0030*/ 	.short	0x0000
        /*0032*/ 	.short	0x0000
        /*0034*/ 	.byte	0x00, 0xf5, 0x21, 0x00


	//----- nvinfo : EIATTR_SPARSE_MMA_MASK
	.align		4
.L_53:
        /*0038*/ 	.byte	0x03, 0x50
        /*003a*/ 	.short	0x0000


	//----- nvinfo : EIATTR_MAXREG_COUNT
	.align		4
        /*003c*/ 	.byte	0x03, 0x1b
        /*003e*/ 	.short	0x00ff


	//----- nvinfo : EIATTR_MERCURY_ISA_VERSION
	.align		4
        /*0040*/ 	.byte	0x03, 0x5f
        /*0042*/ 	.short	0x0101


	//----- nvinfo : EIATTR_VRC_CTA_INIT_COUNT
	.align		4
        /*0044*/ 	.byte	0x02, 0x4a
	.zero		1
	.zero		1


	//----- nvinfo : EIATTR_EXIT_INSTR_OFFSETS
	.align		4
        /*0048*/ 	.byte	0x04, 0x1c
        /*004a*/ 	.short	(.L_55 - .L_54)


	//   ....[0]....
.L_54:
        /*004c*/ 	.word	0x00000070


	//   ....[1]....
        /*0050*/ 	.word	0x00000100


	//----- nvinfo : EIATTR_CBANK_PARAM_SIZE
	.align		4
.L_55:
        /*0054*/ 	.byte	0x03, 0x19
        /*0056*/ 	.short	0x0014


	//----- nvinfo : EIATTR_PARAM_CBANK
	.align		4
        /*0058*/ 	.byte	0x04, 0x0a
        /*005a*/ 	.short	(.L_57 - .L_56)
	.align		4
.L_56:
        /*005c*/ 	.word	index@(.nv.constant0._Z20half_to_float_kernelPK6__halfPfi)
        /*0060*/ 	.short	0x0380
        /*0062*/ 	.short	0x0014


	//----- nvinfo : EIATTR_SW_WAR
	.align		4
.L_57:
        /*0064*/ 	.byte	0x04, 0x36
        /*0066*/ 	.short	(.L_59 - .L_58)
.L_58:
        /*0068*/ 	.word	0x00000008
.L_59:


//--------------------- .nv.info._Z19yuvToRgbKernel_fp32PKhS0_S0_PfS1_S1_iiii --------------------------
	.section	.nv.info._Z19yuvToRgbKernel_fp32PKhS0_S0_PfS1_S1_iiii,"",@"SHT_CUDA_INFO"
	.sectionflags	@""
	.align	4


	//----- nvinfo : EIATTR_CUDA_API_VERSION
	.align		4
        /*0000*/ 	.byte	0x04, 0x37
        /*0002*/ 	.short	(.L_61 - .L_60)
.L_60:
        /*0004*/ 	.word	0x00000082


	//----- nvinfo : EIATTR_KPARAM_INFO
	.align		4
.L_61:
        /*0008*/ 	.byte	0x04, 0x17
        /*000a*/ 	.short	(.L_63 - .L_62)
.L_62:
        /*000c*/ 	.word	0x00000000
        /*0010*/ 	.short	0x0009
        /*0012*/ 	.short	0x003c
        /*0014*/ 	.byte	0x00, 0xf0, 0x11, 0x00


	//----- nvinfo : EIATTR_KPARAM_INFO
	.align		4
.L_63:
        /*0018*/ 	.byte	0x04, 0x17
        /*001a*/ 	.short	(.L_65 - .L_64)
.L_64:
        /*001c*/ 	.word	0x00000000
        /*0020*/ 	.short	0x0008
        /*0022*/ 	.short	0x0038
        /*0024*/ 	.byte	0x00, 0xf0, 0x11, 0x00


	//----- nvinfo : EIATTR_KPARAM_INFO
	.align		4
.L_65:
        /*0028*/ 	.byte	0x04, 0x17
        /*002a*/ 	.short	(.L_67 - .L_66)
.L_66:
        /*002c*/ 	.word	0x00000000
        /*0030*/ 	.short	0x0007
        /*0032*/ 	.short	0x0034
        /*0034*/ 	.byte	0x00, 0xf0, 0x11, 0x00


	//----- nvinfo : EIATTR_KPARAM_INFO
	.align		4
.L_67:
        /*0038*/ 	.byte	0x04, 0x17
        /*003a*/ 	.short	(.L_69 - .L_68)
.L_68:
        /*003c*/ 	.word	0x00000000
        /*0040*/ 	.short	0x0006
        /*0042*/ 	.short	0x0030
        /*0044*/ 	.byte	0x00, 0xf0, 0x11, 0x00


	//----- nvinfo : EIATTR_KPARAM_INFO
	.align		4
.L_69:
        /*0048*/ 	.byte	0x04, 0x17
        /*004a*/ 	.short	(.L_71 - .L_70)
.L_70:
        /*004c*/ 	.word	0x00000000
        /*0050*/ 	.short	0x0005
        /*0052*/ 	.short	0x0028
        /*0054*/ 	.byte	0x00, 0xf5, 0x21, 0x00


	//----- nvinfo : EIATTR_KPARAM_INFO
	.align		4
.L_71:
        /*0058*/ 	.byte	0x04, 0x17
        /*005a*/ 	.short	(.L_73 - .L_72)
.L_72:
        /*005c*/ 	.word	0x00000000
        /*0060*/ 	.short	0x0004
        /*0062*/ 	.short	0x0020
        /*0064*/ 	.byte	0x00, 0xf5, 0x21, 0x00


	//----- nvinfo : EIATTR_KPARAM_INFO
	.align		4
.L_73:
        /*0068*/ 	.byte	0x04, 0x17
        /*006a*/ 	.short	(.L_75 - .L_74)
.L_74:
        /*006c*/ 	.word	0x00000000
        /*0070*/ 	.short	0x0003
        /*0072*/ 	.short	0x0018
        /*0074*/ 	.byte	0x00, 0xf5, 0x21, 0x00


	//----- nvinfo : EIATTR_KPARAM_INFO
	.align		4
.L_75:
        /*0078*/ 	.byte	0x04, 0x17
        /*007a*/ 	.short	(.L_77 - .L_76)
.L_76:
        /*007c*/ 	.word	0x00000000
        /*0080*/ 	.short	0x0002
        /*0082*/ 	.short	0x0010
        /*0084*/ 	.byte	0x00, 0xf5, 0x21, 0x00


	//----- nvinfo : EIATTR_KPARAM_INFO
	.align		4
.L_77:
        /*0088*/ 	.byte	0x04, 0x17
        /*008a*/ 	.short	(.L_79 - .L_78)
.L_78:
        /*008c*/ 	.word	0x00000000
        /*0090*/ 	.short	0x0001
        /*0092*/ 	.short	0x0008
        /*0094*/ 	.byte	0x00, 0xf5, 0x21, 0x00


	//----- nvinfo : EIATTR_KPARAM_INFO
	.align		4
.L_79:
        /*0098*/ 	.byte	0x04, 0x17
        /*009a*/ 	.short	(.L_81 - .L_80)
.L_80:
        /*009c*/ 	.word	0x00000000
        /*00a0*/ 	.short	0x0000
        /*00a2*/ 	.short	0x0000
        /*00a4*/ 	.byte	0x00, 0xf5, 0x21, 0x00


	//----- nvinfo : EIATTR_SPARSE_MMA_MASK
	.align		4
.L_81:
        /*00a8*/ 	.byte	0x03, 0x50
        /*00aa*/ 	.short	0x0000


	//----- nvinfo : EIATTR_MAXREG_COUNT
	.align		4
        /*00ac*/ 	.byte	0x03, 0x1b
        /*00ae*/ 	.short	0x00ff


	//----- nvinfo : EIATTR_MERCURY_ISA_VERSION
	.align		4
        /*00b0*/ 	.byte	0x03, 0x5f
        /*00b2*/ 	.short	0x0101


	//----- nvinfo : EIATTR_VRC_CTA_INIT_COUNT
	.align		4
        /*00b4*/ 	.byte	0x02, 0x4a
	.zero		1
	.zero		1


	//----- nvinfo : EIATTR_EXIT_INSTR_OFFSETS
	.align		4
        /*00b8*/ 	.byte	0x04, 0x1c
        /*00ba*/ 	.short	(.L_83 - .L_82)


	//   ....[0]....
.L_82:
        /*00bc*/ 	.word	0x000000c0


	//   ....[1]....
        /*00c0*/ 	.word	0x00000670


	//----- nvinfo : EIATTR_CRS_STACK_SIZE
	.align		4
.L_83:
        /*00c4*/ 	.byte	0x04, 0x1e
        /*00c6*/ 	.short	(.L_85 - .L_84)
.L_84:
        /*00c8*/ 	.word	0x00000000


	//----- nvinfo : EIATTR_CBANK_PARAM_SIZE
	.align		4
.L_85:
        /*00cc*/ 	.byte	0x03, 0x19
        /*00ce*/ 	.short	0x0040


	//----- nvinfo : EIATTR_PARAM_CBANK
	.align		4
        /*00d0*/ 	.byte	0x04, 0x0a
        /*00d2*/ 	.short	(.L_87 - .L_86)
	.align		4
.L_86:
        /*00d4*/ 	.word	index@(.nv.constant0._Z19yuvToRgbKernel_fp32PKhS0_S0_PfS1_S1_iiii)
        /*00d8*/ 	.short	0x0380
        /*00da*/ 	.short	0x0040


	//----- nvinfo : EIATTR_SW_WAR
	.align		4
.L_87:
        /*00dc*/ 	.byte	0x04, 0x36
        /*00de*/ 	.short	(.L_89 - .L_88)
.L_88:
        /*00e0*/ 	.word	0x00000008
.L_89:


//--------------------- .nv.info._Z19yuvToRgbKernel_fp16PKhS0_S0_P6__halfS2_S2_iiii --------------------------
	.section	.nv.info._Z19yuvToRgbKernel_fp16PKhS0_S0_P6__halfS2_S2_iiii,"",@"SHT_CUDA_INFO"
	.sectionflags	@""
	.align	4


	//----- nvinfo : EIATTR_CUDA_API_VERSION
	.align		4
        /*0000*/ 	.byte	0x04, 0x37
        /*0002*/ 	.short	(.L_91 - .L_90)
.L_90:
        /*0004*/ 	.word	0x00000082


	//----- nvinfo : EIATTR_KPARAM_INFO
	.align		4
.L_91:
        /*0008*/ 	.byte	0x04, 0x17
        /*000a*/ 	.short	(.L_93 - .L_92)
.L_92:
        /*000c*/ 	.word	0x00000000
        /*0010*/ 	.short	0x0009
        /*0012*/ 	.short	0x003c
        /*0014*/ 	.byte	0x00, 0xf0, 0x11, 0x00


	//----- nvinfo : EIATTR_KPARAM_INFO
	.align		4
.L_93:
        /*0018*/ 	.byte	0x04, 0x17
        /*001a*/ 	.short	(.L_95 - .L_94)
.L_94:
        /*001c*/ 	.word	0x00000000
        /*0020*/ 	.short	0x0008
        /*0022*/ 	.short	0x0038
        /*0024*/ 	.byte	0x00, 0xf0, 0x11, 0x00


	//----- nvinfo : EIATTR_KPARAM_INFO
	.align		4
.L_95:
        /*0028*/ 	.byte	0x04, 0x17
        /*002a*/ 	.short	(.L_97 - .L_96)
.L_96:
        /*002c*/ 	.word	0x00000000
        /*0030*/ 	.short	0x0007
        /*0032*/ 	.short	0x0034
        /*0034*/ 	.byte	0x00, 0xf0, 0x11, 0x00


	//----- nvinfo : EIATTR_KPARAM_INFO
	.align		4
.L_97:
        /*0038*/ 	.byte	0x04, 0x17
        /*003a*/ 	.short	(.L_99 - .L_98)
.L_98:
        /*003c*/ 	.word	0x00000000
        /*0040*/ 	.short	0x0006
        /*0042*/ 	.short	0x0030
        /*0044*/ 	.byte	0x00, 0xf0, 0x11, 0x00


	//----- nvinfo : EIATTR_KPARAM_INFO
	.align		4
.L_99:
        /*0048*/ 	.byte	0x04, 0x17
        /*004a*/ 	.short	(.L_101 - .L_100)
.L_100:
        /*004c*/ 	.word	0x00000000
        /*0050*/ 	.short	0x0005
        /*0052*/ 	.short	0x0028
        /*0054*/ 	.byte	0x00, 0xf5, 0x21, 0x00


	//----- nvinfo : EIATTR_KPARAM_INFO
	.align		4
.L_101:
        /*0058*/ 	.byte	0x04, 0x17
        /*005a*/ 	.short	(.L_103 - .L_102)
.L_102:
        /*005c*/ 	.word	0x00000000
        /*0060*/ 	.short	0x0004
        /*0062*/ 	.short	0x0020
        /*0064*/ 	.byte	0x00, 0xf5, 0x21, 0x00


	//----- nvinfo : EIATTR_KPARAM_INFO
	.align		4
.L_103:
        /*0068*/ 	.byte	0x04, 0x17
        /*006a*/ 	.short	(.L_105 - .L_104)
.L_104:
        /*006c*/ 	.word	0x00000000
        /*0070*/ 	.short	0x0003
        /*0072*/ 	.short	0x0018
        /*0074*/ 	.byte	0x00, 0xf5, 0x21, 0x00


	//----- nvinfo : EIATTR_KPARAM_INFO
	.align		4
.L_105:
        /*0078*/ 	.byte	0x04, 0x17
        /*007a*/ 	.short	(.L_107 - .L_106)
.L_106:
        /*007c*/ 	.word	0x00000000
        /*0080*/ 	.short	0x0002
        /*0082*/ 	.short	0x0010
        /*0084*/ 	.byte	0x00, 0xf5, 0x21, 0x00


	//----- nvinfo : EIATTR_KPARAM_INFO
	.align		4
.L_107:
        /*0088*/ 	.byte	0x04, 0x17
        /*008a*/ 	.short	(.L_109 - .L_108)
.L_108:
        /*008c*/ 	.word	0x00000000
        /*0090*/ 	.short	0x0001
        /*0092*/ 	.short	0x0008
        /*0094*/ 	.byte	0x00, 0xf5, 0x21, 0x00


	//----- nvinfo : EIATTR_KPARAM_INFO
	.align		4
.L_109:
        /*0098*/ 	.byte	0x04, 0x17
        /*009a*/ 	.short	(.L_111 - .L_110)
.L_110:
        /*009c*/ 	.word	0x00000000
        /*00a0*/ 	.short	0x0000
        /*00a2*/ 	.short	0x0000
        /*00a4*/ 	.byte	0x00, 0xf5, 0x21, 0x00


	//----- nvinfo : EIATTR_SPARSE_MMA_MASK
	.align		4
.L_111:
        /*00a8*/ 	.byte	0x03, 0x50
        /*00aa*/ 	.short	0x0000


	//----- nvinfo : EIATTR_MAXREG_COUNT
	.align		4
        /*00ac*/ 	.byte	0x03, 0x1b
        /*00ae*/ 	.short	0x00ff


	//----- nvinfo : EIATTR_MERCURY_ISA_VERSION
	.align		4
        /*00b0*/ 	.byte	0x03, 0x5f
        /*00b2*/ 	.short	0x0101


	//----- nvinfo : EIATTR_VRC_CTA_INIT_COUNT
	.align		4
        /*00b4*/ 	.byte	0x02, 0x4a
	.zero		1
	.zero		1


	//----- nvinfo : EIATTR_EXIT_INSTR_OFFSETS
	.align		4
        /*00b8*/ 	.byte	0x04, 0x1c
        /*00ba*/ 	.short	(.L_113 - .L_112)


	//   ....[0]....
.L_112:
        /*00bc*/ 	.word	0x000000c0


	//   ....[1]....
        /*00c0*/ 	.word	0x000006a0


	//----- nvinfo : EIATTR_CRS_STACK_SIZE
	.align		4
.L_113:
        /*00c4*/ 	.byte	0x04, 0x1e
        /*00c6*/ 	.short	(.L_115 - .L_114)
.L_114:
        /*00c8*/ 	.word	0x00000000


	//----- nvinfo : EIATTR_CBANK_PARAM_SIZE
	.align		4
.L_115:
        /*00cc*/ 	.byte	0x03, 0x19
        /*00ce*/ 	.short	0x0040


	//----- nvinfo : EIATTR_PARAM_CBANK
	.align		4
        /*00d0*/ 	.byte	0x04, 0x0a
        /*00d2*/ 	.short	(.L_117 - .L_116)
	.align		4
.L_116:
        /*00d4*/ 	.word	index@(.nv.constant0._Z19yuvToRgbKernel_fp16PKhS0_S0_P6__halfS2_S2_iiii)
        /*00d8*/ 	.short	0x0380
        /*00da*/ 	.short	0x0040


	//----- nvinfo : EIATTR_SW_WAR
	.align		4
.L_117:
        /*00dc*/ 	.byte	0x04, 0x36
        /*00de*/ 	.short	(.L_119 - .L_118)
.L_118:
        /*00e0*/ 	.word	0x00000008
.L_119:


//--------------------- .nv.callgraph             --------------------------
	.section	.nv.callgraph,"",@"SHT_CUDA_CALLGRAPH"
	.align	4
	.sectionentsize	8
	.align		4
        /*0000*/ 	.word	0x00000000
	.align		4
        /*0004*/ 	.word	0xffffffff
	.align		4
        /*0008*/ 	.word	0x00000000
	.align		4
        /*000c*/ 	.word	0xfffffffe
	.align		4
        /*0010*/ 	.word	0x00000000
	.align		4
        /*0014*/ 	.word	0xfffffffd
	.align		4
        /*0018*/ 	.word	0x00000000
	.align		4
        /*001c*/ 	.word	0xfffffffc


//--------------------- .text._Z27fp16_planar_to_RGB24_kernelPK6__halfPhiii --------------------------
	.section	.text._Z27fp16_planar_to_RGB24_kernelPK6__halfPhiii,"ax",@progbits
	.align	128
.text._Z27fp16_planar_to_RGB24_kernelPK6__halfPhiii:
        .type           _Z27fp16_planar_to_RGB24_kernelPK6__halfPhiii,@function
        .size           _Z27fp16_planar_to_RGB24_kernelPK6__halfPhiii,(.L_x_38 - _Z27fp16_planar_to_RGB24_kernelPK6__halfPhiii)
        .other          _Z27fp16_planar_to_RGB24_kernelPK6__halfPhiii,@"STO_CUDA_ENTRY STV_DEFAULT"
_Z27fp16_planar_to_RGB24_kernelPK6__halfPhiii:
[----:B------:R-:W-:Y:S01]  /*0000*/  LDC R1, c[0x0][0x37c] ;  /* 0x0000df00ff017b82 */ /* 0x000fe20000000800 */
[----:B------:R-:W0:Y:S07]  /*0010*/  S2R R2, SR_TID.Y ;  /* 0x0000000000027919 */ /* 0x000e2e0000002200 */
[----:B------:R-:W1:Y:S01]  /*0020*/  LDC R0, c[0x0][0x360] ;  /* 0x0000d800ff007b82 */ /* 0x000e620000000800 */
[----:B------:R-:W2:Y:S01]  /*0030*/  LDCU UR6, c[0x0][0x398] ;  /* 0x00007300ff0677ac */ /* 0x000ea20008000800 */
[----:B------:R-:W1:Y:S06]  /*0040*/  S2R R3, SR_TID.X ;  /* 0x0000000000037919 */ /* 0x000e6c0000002100 */
[----:B------:R-:W0:Y:S08]  /*0050*/  S2UR UR5, SR_CTAID.Y ;  /* 0x00000000000579c3 */ /* 0x000e300000002600 */
[----:B------:R-:W0:Y:S08]  /*0060*/  LDC R9, c[0x0][0x364] ;  /* 0x0000d900ff097b82 */ /* 0x000e300000000800 */
[----:B------:R-:W1:Y:S08]  /*0070*/  S2UR UR4, SR_CTAID.X ;  /* 0x00000000000479c3 */ /* 0x000e700000002500 */
[----:B------:R-:W3:Y:S01]  /*0080*/  LDC R7, c[0x0][0x394] ;  /* 0x0000e500ff077b82 */ /* 0x000ee20000000800 */
[----:B0-----:R-:W-:-:S05]  /*0090*/  IMAD R9, R9, UR5, R2 ;  /* 0x0000000509097c24 */ /* 0x001fca000f8e0202 */
[----:B--2---:R-:W-:Y:S01]  /*00a0*/  ISETP.GE.AND P0, PT, R9, UR6, PT ;  /* 0x0000000609007c0c */ /* 0x004fe2000bf06270 */
[----:B-1----:R-:W-:-:S05]  /*00b0*/  IMAD R0, R0, UR4, R3 ;  /* 0x0000000400007c24 */ /* 0x002fca000f8e0203 */
[----:B---3--:R-:W-:-:S13]  /*00c0*/  ISETP.GE.OR P0, PT, R0, R7, P0 ;  /* 0x000000070000720c */ /* 0x008fda0000706670 */
[----:B------:R-:W-:Y:S05]  /*00d0*/  @P0 EXIT ;  /* 0x000000000000094d */ /* 0x000fea0003800000 */
[----:B------:R-:W0:Y:S01]  /*00e0*/  LDC.64 R2, c[0x0][0x380] ;  /* 0x0000e000ff027b82 */ /* 0x000e220000000a00 */
[----:B------:R-:W-:Y:S01]  /*00f0*/  IMAD R5, R9, R7, R0 ;  /* 0x0000000709057224 */ /* 0x000fe200078e0200 */
[----:B------:R-:W1:Y:S01]  /*0100*/  LDCU.64 UR4, c[0x0][0x358] ;  /* 0x00006b00ff0477ac */ /* 0x000e620008000a00 */
[----:B------:R-:W-:Y:S01]  /*0110*/  IMAD R7, R7, UR6, RZ ;  /* 0x0000000607077c24 */ /* 0x000fe2000f8e02ff */
[----:B------:R-:W2:Y:S01]  /*0120*/  LDCU UR7, c[0x0][0x390] ;  /* 0x00007200ff0777ac */ /* 0x000ea20008000800 */
[----:B------:R-:W3:Y:S01]  /*0130*/  LDCU.64 UR8, c[0x0][0x388] ;  /* 0x00007100ff0877ac */ /* 0x000ee20008000a00 */
[----:B0-----:R-:W-:-:S05]  /*0140*/  IMAD.WIDE R2, R5, 0x2, R2 ;  /* 0x0000000205027825 */ /* 0x001fca00078e0202 */
[----:B-1----:R-:W4:Y:S01]  /*0150*/  LDG.E.U16 R8, desc[UR4][R2.64] ;  /* 0x0000000402087981 */ /* 0x002f22000c1e1500 */
[----:B------:R-:W-:-:S05]  /*0160*/  IMAD.WIDE R4, R7, 0x2, R2 ;  /* 0x0000000207047825 */ /* 0x000fca00078e0202 */
[----:B------:R-:W5:Y:S01]  /*0170*/  LDG.E.U16 R10, desc[UR4][R4.64] ;  /* 0x00000004040a7981 */ /* 0x000f62000c1e1500 */
[----:B------:R-:W-:-:S06]  /*0180*/  IMAD.WIDE R6, R7, 0x2, R4 ;  /* 0x0000000207067825 */ /* 0x000fcc00078e0204 */
[----:B------:R-:W3:Y:S01]  /*0190*/  LDG.E.U16 R6, desc[UR4][R6.64] ;  /* 0x0000000406067981 */ /* 0x000ee2000c1e1500 */
[----:B--2---:R-:W-:-:S04]  /*01a0*/  IMAD R9, R9, UR7, RZ ;  /* 0x0000000709097c24 */ /* 0x004fc8000f8e02ff */
[----:B------:R-:W-:Y:S02]  /*01b0*/  IMAD R9, R0, 0x3, R9 ;  /* 0x0000000300097824 */ /* 0x000fe400078e0209 */
[----:B----4-:R-:W-:-:S05]  /*01c0*/  HADD2.F32 R8, -RZ, R8.H0_H0 ;  /* 0x20000008ff087230 */ /* 0x010fca0000004100 */
[----:B------:R-:W-:Y:S01]  /*01d0*/  FMUL R8, R8, 255 ;  /* 0x437f000008087820 */ /* 0x000fe20000400000 */
[----:B-----5:R-:W-:-:S03]  /*01e0*/  HADD2.F32 R10, -RZ, R10.H0_H0 ;  /* 0x2000000aff0a7230 */ /* 0x020fc60000004100 */
[----:B------:R-:W0:Y:S02]  /*01f0*/  F2I.U32.TRUNC.NTZ R11, R8 ;  /* 0x00000008000b7305 */ /* 0x000e24000020f000 */
[----:B------:R-:W-:Y:S01]  /*0200*/  FMUL R10, R10, 255 ;  /* 0x437f00000a0a7820 */ /* 0x000fe20000400000 */
[----:B---3--:R-:W-:-:S05]  /*0210*/  HADD2.F32 R2, -RZ, R6.H0_H0 ;  /* 0x20000006ff027230 */ /* 0x008fca0000004100 */
[----:B------:R-:W1:Y:S01]  /*0220*/  F2I.U32.TRUNC.NTZ R5, R10 ;  /* 0x0000000a00057305 */ /* 0x000e62000020f000 */
[----:B------:R-:W-:Y:S01]  /*0230*/  FMUL R4, R2, 255 ;  /* 0x437f000002047820 */ /* 0x000fe20000400000 */
[----:B------:R-:W-:-:S04]  /*0240*/  IADD3 R2, P0, PT, R9, UR8, RZ ;  /* 0x0000000809027c10 */ /* 0x000fc8000ff1e0ff */
[----:B------:R-:W-:Y:S02]  /*0250*/  LEA.HI.X.SX32 R3, R9, UR9, 0x1, P0 ;  /* 0x0000000909037c11 */ /* 0x000fe400080f0eff */
[----:B------:R-:W2:Y:S03]  /*0260*/  F2I.U32.TRUNC.NTZ R7, R4 ;  /* 0x0000000400077305 */ /* 0x000ea6000020f000 */
[----:B0-----:R-:W-:Y:S04]  /*0270*/  STG.E.U8 desc[UR4][R2.64], R11 ;  /* 0x0000000b02007986 */ /* 0x001fe8000c101104 */
[----:B-1----:R-:W-:Y:S04]  /*0280*/  STG.E.U8 desc[UR4][R2.64+0x1], R5 ;  /* 0x0000010502007986 */ /* 0x002fe8000c101104 */
[----:B--2---:R-:W-:Y:S01]  /*0290*/  STG.E.U8 desc[UR4][R2.64+0x2], R7 ;  /* 0x0000020702007986 */ /* 0x004fe2000c101104 */
[----:B------:R-:W-:Y:S05]  /*02a0*/  EXIT ;  /* 0x000000000000794d */ /* 0x000fea0003800000 */
.L_x_0:
[----:B------:R-:W-:-:S00]  /*02b0*/  BRA `(.L_x_0) ;  /* 0xfffffffc00fc7947 */ /* 0x000fc0000383ffff */
[----:B------:R-:W-:-:S00]  /*02c0*/  NOP ;  /* 0x0000000000007918 */ /* 0x000fc00000000000 */
        /* <DEDUP_REMOVED lines=11> */
.L_x_38:


//--------------------- .text._Z20half_to_float_kernelPK6__halfPfi --------------------------
	.section	.text._Z20half_to_float_kernelPK6__halfPfi,"ax",@progbits
	.align	128
.text._Z20half_to_float_kernelPK6__halfPfi:
        .type           _Z20half_to_float_kernelPK6__halfPfi,@function
        .size           _Z20half_to_float_kernelPK6__halfPfi,(.L_x_39 - _Z20half_to_float_kernelPK6__halfPfi)
        .other          _Z20half_to_float_kernelPK6__halfPfi,@"STO_CUDA_ENTRY STV_DEFAULT"
_Z20half_to_float_kernelPK6__halfPfi:
[----:B------:R-:W-:Y:S01]  /*0000*/  LDC R1, c[0x0][0x37c] ;  /* 0x0000df00ff017b82 */ /* 0x000fe20000000800 */
[----:B------:R-:W0:Y:S07]  /*0010*/  S2R R0, SR_TID.X ;  /* 0x0000000000007919 */ /* 0x000e2e0000002100 */
[----:B------:R-:W0:Y:S01]  /*0020*/  S2UR UR4, SR_CTAID.X ;  /* 0x00000000000479c3 */ /* 0x000e220000002500 */
[----:B------:R-:W1:Y:S07]  /*0030*/  LDCU UR5, c[0x0][0x390] ;  /* 0x00007200ff0577ac */ /* 0x000e6e0008000800 */
[----:B------:R-:W0:Y:S02]  /*0040*/  LDC R7, c[0x0][0x360] ;  /* 0x0000d800ff077b82 */ /* 0x000e240000000800 */
[----:B0-----:R-:W-:-:S05]  /*0050*/  IMAD R7, R7, UR4, R0 ;  /* 0x0000000407077c24 */ /* 0x001fca000f8e0200 */
[----:B-1----:R-:W-:-:S13]  /*0060*/  ISETP.GE.AND P0, PT, R7, UR5, PT ;  /* 0x0000000507007c0c */ /* 0x002fda000bf06270 */
[----:B------:R-:W-:Y:S05]  /*0070*/  @P0 EXIT ;  /* 0x000000000000094d */ /* 0x000fea0003800000 */
[----:B------:R-:W0:Y:S01]  /*0080*/  LDC.64 R2, c[0x0][0x380] ;  /* 0x0000e000ff027b82 */ /* 0x000e220000000a00 */
[----:B------:R-:W1:Y:S07]  /*0090*/  LDCU.64 UR4, c[0x0][0x358] ;  /* 0x00006b00ff0477ac */ /* 0x000e6e0008000a00 */
[----:B------:R-:W2:Y:S01]  /*00a0*/  LDC.64 R4, c[0x0][0x388] ;  /* 0x0000e200ff047b82 */ /* 0x000ea20000000a00 */
[----:B0-----:R-:W-:-:S06]  /*00b0*/  IMAD.WIDE R2, R7, 0x2, R2 ;  /* 0x0000000207027825 */ /* 0x001fcc00078e0202 */
[----:B-1----:R-:W3:Y:S01]  /*00c0*/  LDG.E.U16 R2, desc[UR4][R2.64] ;  /* 0x0000000402027981 */ /* 0x002ee2000c1e1500 */
[----:B--2---:R-:W-:-:S04]  /*00d0*/  IMAD.WIDE R4, R7, 0x4, R4 ;  /* 0x0000000407047825 */ /* 0x004fc800078e0204 */
[----:B---3--:R-:W-:-:S05]  /*00e0*/  HADD2.F32 R7, -RZ, R2.H0_H0 ;  /* 0x20000002ff077230 */ /* 0x008fca0000004100 */
[----:B------:R-:W-:Y:S01]  /*00f0*/  STG.E desc[UR4][R4.64], R7 ;  /* 0x0000000704007986 */ /* 0x000fe2000c101904 */
[----:B------:R-:W-:Y:S05]  /*0100*/  EXIT ;  /* 0x000000000000794d */ /* 0x000fea0003800000 */
.L_x_1:
        /* <DEDUP_REMOVED lines=15> */
.L_x_39:


//--------------------- .text._Z19yuvToRgbKernel_fp32PKhS0_S0_PfS1_S1_iiii --------------------------
	.section	.text._Z19yuvToRgbKernel_fp32PKhS0_S0_PfS1_S1_iiii,"ax",@progbits
	.align	128
.text._Z19yuvToRgbKernel_fp32PKhS0_S0_PfS1_S1_iiii:
        .type           _Z19yuvToRgbKernel_fp32PKhS0_S0_PfS1_S1_iiii,@function
        .size           _Z19yuvToRgbKernel_fp32PKhS0_S0_PfS1_S1_iiii,(.L_x_40 - _Z19yuvToRgbKernel_fp32PKhS0_S0_PfS1_S1_iiii)
        .other          _Z19yuvToRgbKernel_fp32PKhS0_S0_PfS1_S1_iiii,@"STO_CUDA_ENTRY STV_DEFAULT"
_Z19yuvToRgbKernel_fp32PKhS0_S0_PfS1_S1_iiii:
[----:B------:R-:W-:Y:S01]  /*0000*/  LDC R1, c[0x0][0x37c] ;  /* 0x0000df00ff017b82 */ /* 0x000fe20000000800 */
[----:B------:R-:W0:Y:S07]  /*0010*/  S2R R3, SR_TID.Y ;  /* 0x0000000000037919 */ /* 0x000e2e0000002200 */
[----:B------:R-:W1:Y:S01]  /*0020*/  LDC R5, c[0x0][0x360] ;  /* 0x0000d800ff057b82 */ /* 0x000e620000000800 */
[----:B------:R-:W2:Y:S01]  /*0030*/  LDCU.64 UR6, c[0x0][0x3b0] ;  /* 0x00007600ff0677ac */ /* 0x000ea20008000a00 */
[----:B------:R-:W1:Y:S06]  /*0040*/  S2R R0, SR_TID.X ;  /* 0x0000000000007919 */ /* 0x000e6c0000002100 */
[----:B------:R-:W0:Y:S08]  /*0050*/  S2UR UR5, SR_CTAID.Y ;  /* 0x00000000000579c3 */ /* 0x000e300000002600 */
[----:B------:R-:W0:Y:S08]  /*0060*/  LDC R2, c[0x0][0x364] ;  /* 0x0000d900ff027b82 */ /* 0x000e300000000800 */
[----:B------:R-:W1:Y:S01]  /*0070*/  S2UR UR4, SR_CTAID.X ;  /* 0x00000000000479c3 */ /* 0x000e620000002500 */
[----:B0-----:R-:W-:-:S05]  /*0080*/  IMAD R2, R2, UR5, R3 ;  /* 0x0000000502027c24 */ /* 0x001fca000f8e0203 */
[----:B--2---:R-:W-:Y:S01]  /*0090*/  ISETP.GE.AND P0, PT, R2, UR7, PT ;  /* 0x0000000702007c0c */ /* 0x004fe2000bf06270 */
[----:B-1----:R-:W-:-:S05]  /*00a0*/  IMAD R5, R5, UR4, R0 ;  /* 0x0000000405057c24 */ /* 0x002fca000f8e0200 */
[----:B------:R-:W-:-:S13]  /*00b0*/  ISETP.GE.OR P0, PT, R5, UR6, P0 ;  /* 0x0000000605007c0c */ /* 0x000fda0008706670 */
[----:B------:R-:W-:Y:S05]  /*00c0*/  @P0 EXIT ;  /* 0x000000000000094d */ /* 0x000fea0003800000 */
[----:B------:R-:W0:Y:S01]  /*00d0*/  LDCU.64 UR6, c[0x0][0x3b8] ;  /* 0x00007700ff0677ac */ /* 0x000e220008000a00 */
[----:B------:R-:W-:Y:S01]  /*00e0*/  LEA.HI R3, R5, R5, RZ, 0x1 ;  /* 0x0000000505037211 */ /* 0x000fe200078f08ff */
[----:B------:R-:W1:Y:S03]  /*00f0*/  LDCU.128 UR8, c[0x0][0x380] ;  /* 0x00007000ff0877ac */ /* 0x000e660008000c00 */
[----:B------:R-:W-:Y:S01]  /*0100*/  SHF.R.S32.HI R3, RZ, 0x1, R3 ;  /* 0x00000001ff037819 */ /* 0x000fe20000011403 */
[----:B------:R-:W2:Y:S01]  /*0110*/  LDCU.64 UR4, c[0x0][0x358] ;  /* 0x00006b00ff0477ac */ /* 0x000ea20008000a00 */
[----:B------:R-:W3:Y:S01]  /*0120*/  LDCU.64 UR12, c[0x0][0x390] ;  /* 0x00007200ff0c77ac */ /* 0x000ee20008000a00 */
[----:B0-----:R-:W-:-:S05]  /*0130*/  IMAD R0, R2, UR6, R5 ;  /* 0x0000000602007c24 */ /* 0x001fca000f8e0205 */
[----:B-1----:R-:W-:-:S04]  /*0140*/  IADD3 R6, P0, PT, R0, UR8, RZ ;  /* 0x0000000800067c10 */ /* 0x002fc8000ff1e0ff */
[----:B------:R-:W-:Y:S02]  /*0150*/  LEA.HI.X.SX32 R7, R0, UR9, 0x1, P0 ;  /* 0x0000000900077c11 */ /* 0x000fe400080f0eff */
[----:B------:R-:W-:-:S03]  /*0160*/  SHF.R.U32.HI R0, RZ, 0x1, R2 ;  /* 0x00000001ff007819 */ /* 0x000fc60000011602 */
[----:B--2---:R-:W2:Y:S02]  /*0170*/  LDG.E.U8 R6, desc[UR4][R6.64] ;  /* 0x0000000406067981 */ /* 0x004ea4000c1e1100 */
[----:B------:R-:W-:-:S05]  /*0180*/  IMAD R0, R0, UR7, R3 ;  /* 0x0000000700007c24 */ /* 0x000fca000f8e0203 */
[C---:B------:R-:W-:Y:S02]  /*0190*/  IADD3 R8, P0, PT, R0.reuse, UR10, RZ ;  /* 0x0000000a00087c10 */ /* 0x040fe4000ff1e0ff */
[----:B------:R-:W-:Y:S02]  /*01a0*/  SHF.R.S32.HI R3, RZ, 0x1f, R0 ;  /* 0x0000001fff037819 */ /* 0x000fe40000011400 */
[----:B---3--:R-:W-:Y:S02]  /*01b0*/  IADD3 R10, P1, PT, R0, UR12, RZ ;  /* 0x0000000c000a7c10 */ /* 0x008fe4000ff3e0ff */
[C---:B------:R-:W-:Y:S02]  /*01c0*/  IADD3.X R9, PT, PT, R3.reuse, UR11, RZ, P0, !PT ;  /* 0x0000000b03097c10 */ /* 0x040fe400087fe4ff */
[----:B------:R-:W-:-:S03]  /*01d0*/  IADD3.X R11, PT, PT, R3, UR13, RZ, P1, !PT ;  /* 0x0000000d030b7c10 */ /* 0x000fc60008ffe4ff */
[----:B------:R-:W3:Y:S04]  /*01e0*/  LDG.E.U8 R8, desc[UR4][R8.64] ;  /* 0x0000000408087981 */ /* 0x000ee8000c1e1100 */
[----:B------:R-:W4:Y:S01]  /*01f0*/  LDG.E.U8 R10, desc[UR4][R10.64] ;  /* 0x000000040a0a7981 */ /* 0x000f22000c1e1100 */
[----:B------:R-:W-:Y:S01]  /*0200*/  IMAD.MOV.U32 R12, RZ, RZ, 0x3b808081 ;  /* 0x3b808081ff0c7424 */ /* 0x000fe200078e00ff */
[----:B------:R-:W-:Y:S01]  /*0210*/  BSSY.RECONVERGENT B0, `(.L_x_2) ;  /* 0x0000011000007945 */ /* 0x000fe20003800200 */
[----:B------:R-:W-:-:S04]  /*0220*/  IMAD.MOV.U32 R4, RZ, RZ, 0x437f0000 ;  /* 0x437f0000ff047424 */ /* 0x000fc800078e00ff */
[----:B------:R-:W-:-:S04]  /*0230*/  FFMA R3, R12, -R4, 1 ;  /* 0x3f8000000c037423 */ /* 0x000fc80000000804 */
[----:B------:R-:W-:Y:S01]  /*0240*/  FFMA R3, R3, R12, 0.0039215688593685626984 ;  /* 0x3b80808103037423 */ /* 0x000fe2000000000c */
[----:B--2---:R-:W-:-:S05]  /*0250*/  I2FP.F32.U32 R0, R6 ;  /* 0x0000000600007245 */ /* 0x004fca0000201000 */
[----:B------:R-:W-:-:S04]  /*0260*/  FADD R0, R0, -16 ;  /* 0xc180000000007421 */ /* 0x000fc80000000000 */
[----:B------:R-:W0:Y:S01]  /*0270*/  FCHK P0, R0, 255 ;  /* 0x437f000000007902 */ /* 0x000e220000000000 */
[----:B------:R-:W-:-:S04]  /*0280*/  FFMA R6, R0, R3, RZ ;  /* 0x0000000300067223 */ /* 0x000fc800000000ff */
[----:B------:R-:W-:-:S04]  /*0290*/  FFMA R7, R6, -255, R0 ;  /* 0xc37f000006077823 */ /* 0x000fc80000000000 */
[----:B------:R-:W-:Y:S01]  /*02a0*/  FFMA R6, R3, R7, R6 ;  /* 0x0000000703067223 */ /* 0x000fe20000000006 */
[----:B---3--:R-:W-:Y:S02]  /*02b0*/  I2FP.F32.U32 R7, R8 ;  /* 0x0000000800077245 */ /* 0x008fe40000201000 */
[----:B----4-:R-:W-:Y:S01]  /*02c0*/  I2FP.F32.U32 R8, R10 ;  /* 0x0000000a00087245 */ /* 0x010fe20000201000 */
[----:B0-----:R-:W-:Y:S06]  /*02d0*/  @!P0 BRA `(.L_x_3) ;  /* 0x0000000000108947 */ /* 0x001fec0003800000 */
[----:B------:R-:W-:Y:S01]  /*02e0*/  IMAD.MOV.U32 R3, RZ, RZ, R0 ;  /* 0x000000ffff037224 */ /* 0x000fe200078e0000 */
[----:B------:R-:W-:-:S07]  /*02f0*/  MOV R10, 0x310 ;  /* 0x00000310000a7802 */ /* 0x000fce0000000f00 */
[----:B------:R-:W-:Y:S05]  /*0300*/  CALL.REL.NOINC `($__internal_0_$__cuda_sm3x_div_rn_noftz_f32_slowpath) ;  /* 0x0000000000dc7944 */ /* 0x000fea0003c00000 */
[----:B------:R-:W-:-:S07]  /*0310*/  IMAD.MOV.U32 R6, RZ, RZ, R0 ;  /* 0x000000ffff067224 */ /* 0x000fce00078e0000 */
.L_x_3:
[----:B------:R-:W-:Y:S05]  /*0320*/  BSYNC.RECONVERGENT B0 ;  /* 0x0000000000007941 */ /* 0x000fea0003800200 */
.L_x_2:
[----:B------:R-:W-:Y:S01]  /*0330*/  FADD R3, R7, -128 ;  /* 0xc300000007037421 */ /* 0x000fe20000000000 */
[----:B------:R-:W-:Y:S01]  /*0340*/  IMAD.MOV.U32 R9, RZ, RZ, 0x3b808081 ;  /* 0x3b808081ff097424 */ /* 0x000fe200078e00ff */
[----:B------:R-:W-:Y:S02]  /*0350*/  BSSY.RECONVERGENT B0, `(.L_x_4) ;  /* 0x000000b000007945 */ /* 0x000fe40003800200 */
[----:B------:R-:W0:Y:S01]  /*0360*/  FCHK P0, R3, 255 ;  /* 0x437f000003007902 */ /* 0x000e220000000000 */
[----:B------:R-:W-:-:S04]  /*0370*/  FFMA R0, R9, -R4, 1 ;  /* 0x3f80000009007423 */ /* 0x000fc80000000804 */
[----:B------:R-:W-:-:S04]  /*0380*/  FFMA R0, R0, R9, 0.0039215688593685626984 ;  /* 0x3b80808100007423 */ /* 0x000fc80000000009 */
[----:B------:R-:W-:-:S04]  /*0390*/  FFMA R10, R0, R3, RZ ;  /* 0x00000003000a7223 */ /* 0x000fc800000000ff */
[----:B------:R-:W-:-:S04]  /*03a0*/  FFMA R7, R10, -255, R3 ;  /* 0xc37f00000a077823 */ /* 0x000fc80000000003 */
[----:B------:R-:W-:Y:S01]  /*03b0*/  FFMA R7, R0, R7, R10 ;  /* 0x0000000700077223 */ /* 0x000fe2000000000a */
[----:B0-----:R-:W-:Y:S06]  /*03c0*/  @!P0 BRA `(.L_x_5) ;  /* 0x00000000000c8947 */ /* 0x001fec0003800000 */
[----:B------:R-:W-:-:S07]  /*03d0*/  MOV R10, 0x3f0 ;  /* 0x000003f0000a7802 */ /* 0x000fce0000000f00 */
[----:B------:R-:W-:Y:S05]  /*03e0*/  CALL.REL.NOINC `($__internal_0_$__cuda_sm3x_div_rn_noftz_f32_slowpath) ;  /* 0x0000000000a47944 */ /* 0x000fea0003c00000 */
[----:B------:R-:W-:-:S07]  /*03f0*/  IMAD.MOV.U32 R7, RZ, RZ, R0 ;  /* 0x000000ffff077224 */ /* 0x000fce00078e0000 */
.L_x_5:
[----:B------:R-:W-:Y:S05]  /*0400*/  BSYNC.RECONVERGENT B0 ;  /* 0x0000000000007941 */ /* 0x000fea0003800200 */
.L_x_4:
        /* <DEDUP_REMOVED lines=12> */
.L_x_7:
[----:B------:R-:W-:Y:S05]  /*04d0*/  BSYNC.RECONVERGENT B0 ;  /* 0x0000000000007941 */ /* 0x000fea0003800200 */
.L_x_6:
[----:B------:R-:W0:Y:S01]  /*04e0*/  LDC.64 R12, c[0x0][0x398] ;  /* 0x0000e600ff0c7b82 */ /* 0x000e220000000a00 */
[----:B------:R-:W1:Y:S01]  /*04f0*/  LDCU UR6, c[0x0][0x3b0] ;  /* 0x00007600ff0677ac */ /* 0x000e620008000800 */
[----:B------:R-:W-:-:S04]  /*0500*/  FMUL R6, R6, 1.1640000343322753906 ;  /* 0x3f94fdf406067820 */ /* 0x000fc80000400000 */
[C-C-:B------:R-:W-:Y:S01]  /*0510*/  FFMA R15, R7.reuse, -0.39199998974800109863, R6.reuse ;  /* 0xbec8b439070f7823 */ /* 0x140fe20000000006 */
[C-C-:B------:R-:W-:Y:S01]  /*0520*/  FFMA R3, R0.reuse, 1.5959999561309814453, R6.reuse ;  /* 0x3fcc49ba00037823 */ /* 0x140fe20000000006 */
[----:B------:R-:W2:Y:S01]  /*0530*/  LDC.64 R10, c[0x0][0x3a0] ;  /* 0x0000e800ff0a7b82 */ /* 0x000ea20000000a00 */
[----:B------:R-:W-:Y:S01]  /*0540*/  FFMA R6, R7, 2.0169999599456787109, R6 ;  /* 0x4001168707067823 */ /* 0x000fe20000000006 */
[----:B------:R-:W-:Y:S02]  /*0550*/  FFMA R15, R0, -0.81300002336502075195, R15 ;  /* 0xbf5020c5000f7823 */ /* 0x000fe4000000000f */
[C---:B------:R-:W-:Y:S02]  /*0560*/  FSETP.GEU.AND P0, PT, R3.reuse, RZ, PT ;  /* 0x000000ff0300720b */ /* 0x040fe40003f0e000 */
[----:B------:R-:W-:Y:S02]  /*0570*/  FMNMX.NAN R3, R3, 1, PT ;  /* 0x3f80000003037809 */ /* 0x000fe40003820000 */
[----:B------:R-:W3:Y:S01]  /*0580*/  LDC.64 R8, c[0x0][0x3a8] ;  /* 0x0000ea00ff087b82 */ /* 0x000ee20000000a00 */
[----:B------:R-:W-:Y:S01]  /*0590*/  FSETP.GEU.AND P1, PT, R15, RZ, PT ;  /* 0x000000ff0f00720b */ /* 0x000fe20003f2e000 */
[----:B-1----:R-:W-:Y:S01]  /*05a0*/  IMAD R5, R2, UR6, R5 ;  /* 0x0000000602057c24 */ /* 0x002fe2000f8e0205 */
[----:B------:R-:W-:-:S02]  /*05b0*/  FSETP.GEU.AND P2, PT, R6, RZ, PT ;  /* 0x000000ff0600720b */ /* 0x000fc40003f4e000 */
[----:B------:R-:W-:Y:S02]  /*05c0*/  FMNMX.NAN R15, R15, 1, PT ;  /* 0x3f8000000f0f7809 */ /* 0x000fe40003820000 */
[----:B------:R-:W-:Y:S01]  /*05d0*/  FMNMX.NAN R6, R6, 1, PT ;  /* 0x3f80000006067809 */ /* 0x000fe20003820000 */
[----:B0-----:R-:W-:Y:S01]  /*05e0*/  IMAD.WIDE R12, R5, 0x4, R12 ;  /* 0x00000004050c7825 */ /* 0x001fe200078e020c */
[----:B------:R-:W-:Y:S02]  /*05f0*/  FSEL R3, R3, RZ, P0 ;  /* 0x000000ff03037208 */ /* 0x000fe40000000000 */
[----:B------:R-:W-:-:S03]  /*0600*/  FSEL R15, R15, RZ, P1 ;  /* 0x000000ff0f0f7208 */ /* 0x000fc60000800000 */
[----:B------:R-:W-:Y:S01]  /*0610*/  STG.E desc[UR4][R12.64], R3 ;  /* 0x000000030c007986 */ /* 0x000fe2000c101904 */
[----:B--2---:R-:W-:-:S05]  /*0620*/  IMAD.WIDE R10, R5, 0x4, R10 ;  /* 0x00000004050a7825 */ /* 0x004fca00078e020a */
[----:B------:R-:W-:Y:S01]  /*0630*/  STG.E desc[UR4][R10.64], R15 ;  /* 0x0000000f0a007986 */ /* 0x000fe2000c101904 */
[----:B---3--:R-:W-:Y:S01]  /*0640*/  IMAD.WIDE R8, R5, 0x4, R8 ;  /* 0x0000000405087825 */ /* 0x008fe200078e0208 */
[----:B------:R-:W-:-:S05]  /*0650*/  FSEL R5, R6, RZ, P2 ;  /* 0x000000ff06057208 */ /* 0x000fca0001000000 */
[----:B------:R-:W-:Y:S01]  /*0660*/  STG.E desc[UR4][R8.64], R5 ;  /* 0x0000000508007986 */ /* 0x000fe2000c101904 */
[----:B------:R-:W-:Y:S05]  /*0670*/  EXIT ;  /* 0x000000000000794d */ /* 0x000fea0003800000 */
        .weak           $__internal_0_$__cuda_sm3x_div_rn_noftz_f32_slowpath
        .type           $__internal_0_$__cuda_sm3x_div_rn_noftz_f32_slowpath,@function
        .size           $__internal_0_$__cuda_sm3x_div_rn_noftz_f32_slowpath,(.L_x_40 - $__internal_0_$__cuda_sm3x_div_rn_noftz_f32_slowpath)
$__internal_0_$__cuda_sm3x_div_rn_noftz_f32_slowpath:
[----:B------:R-:W-:Y:S01]  /*0680*/  SHF.R.U32.HI R11, RZ, 0x17, R4 ;  /* 0x00000017ff0b7819 */ /* 0x000fe20000011604 */
[----:B------:R-:W-:Y:S01]  /*0690*/  BSSY.RECONVERGENT B1, `(.L_x_8) ;  /* 0x0000064000017945 */ /* 0x000fe20003800200 */
[----:B------:R-:W-:Y:S01]  /*06a0*/  SHF.R.U32.HI R0, RZ, 0x17, R3 ;  /* 0x00000017ff007819 */ /* 0x000fe20000011603 */
[----:B------:R-:W-:Y:S01]  /*06b0*/  IMAD.MOV.U32 R12, RZ, RZ, 0x437f0000 ;  /* 0x437f0000ff0c7424 */ /* 0x000fe200078e00ff */
[----:B------:R-:W-:Y:S02]  /*06c0*/  LOP3.LUT R11, R11, 0xff, RZ, 0xc0, !PT ;  /* 0x000000ff0b0b7812 */ /* 0x000fe400078ec0ff */
[----:B------:R-:W-:-:S03]  /*06d0*/  LOP3.LUT R16, R0, 0xff, RZ, 0xc0, !PT ;  /* 0x000000ff00107812 */ /* 0x000fc600078ec0ff */
[----:B------:R-:W-:Y:S02]  /*06e0*/  VIADD R13, R11, 0xffffffff ;  /* 0xffffffff0b0d7836 */ /* 0x000fe40000000000 */
[----:B------:R-:W-:-:S03]  /*06f0*/  VIADD R14, R16, 0xffffffff ;  /* 0xffffffff100e7836 */ /* 0x000fc60000000000 */
[----:B------:R-:W-:-:S04]  /*0700*/  ISETP.GT.U32.AND P0, PT, R13, 0xfd, PT ;  /* 0x000000fd0d00780c */ /* 0x000fc80003f04070 */
[----:B------:R-:W-:-:S13]  /*0710*/  ISETP.GT.U32.OR P0, PT, R14, 0xfd, P0 ;  /* 0x000000fd0e00780c */ /* 0x000fda0000704470 */
[----:B------:R-:W-:Y:S01]  /*0720*/  @!P0 IMAD.MOV.U32 R9, RZ, RZ, RZ ;  /* 0x000000ffff098224 */ /* 0x000fe200078e00ff */
[----:B------:R-:W-:Y:S06]  /*0730*/  @!P0 BRA `(.L_x_9) ;  /* 0x0000000000608947 */ /* 0x000fec0003800000 */
[----:B------:R-:W-:Y:S01]  /*0740*/  IMAD.MOV.U32 R0, RZ, RZ, 0x437f0000 ;  /* 0x437f0000ff007424 */ /* 0x000fe200078e00ff */
[----:B------:R-:W-:-:S04]  /*0750*/  FSETP.GTU.FTZ.AND P0, PT, |R3|, +INF , PT ;  /* 0x7f8000000300780b */ /* 0x000fc80003f1c200 */
[----:B------:R-:W-:-:S04]  /*0760*/  FSETP.GTU.FTZ.AND P1, PT, |R0|, +INF , PT ;  /* 0x7f8000000000780b */ /* 0x000fc80003f3c200 */
[----:B------:R-:W-:-:S13]  /*0770*/  PLOP3.LUT P0, PT, P0, P1, PT, 0xf8, 0x8f ;  /* 0x00000000008f781c */ /* 0x000fda0000703f70 */
[----:B------:R-:W-:Y:S05]  /*0780*/  @P0 BRA `(.L_x_10) ;  /* 0x00000004004c0947 */ /* 0x000fea0003800000 */
[----:B------:R-:W-:-:S13]  /*0790*/  LOP3.LUT P0, RZ, R12, 0x7fffffff, R3, 0xc8, !PT ;  /* 0x7fffffff0cff7812 */ /* 0x000fda000780c803 */
[----:B------:R-:W-:Y:S05]  /*07a0*/  @!P0 BRA `(.L_x_11) ;  /* 0x00000004003c8947 */ /* 0x000fea0003800000 */
[C---:B------:R-:W-:Y:S02]  /*07b0*/  FSETP.NEU.FTZ.AND P2, PT, |R3|.reuse, +INF , PT ;  /* 0x7f8000000300780b */ /* 0x040fe40003f5d200 */
[----:B------:R-:W-:Y:S02]  /*07c0*/  FSETP.NEU.FTZ.AND P1, PT, |R0|, +INF , PT ;  /* 0x7f8000000000780b */ /* 0x000fe40003f3d200 */
[----:B------:R-:W-:-:S11]  /*07d0*/  FSETP.NEU.FTZ.AND P0, PT, |R3|, +INF , PT ;  /* 0x7f8000000300780b */ /* 0x000fd60003f1d200 */
[----:B------:R-:W-:Y:S05]  /*07e0*/  @!P1 BRA !P2, `(.L_x_11) ;  /* 0x00000004002c9947 */ /* 0x000fea0005000000 */
[----:B------:R-:W-:-:S04]  /*07f0*/  LOP3.LUT P2, RZ, R3, 0x7fffffff, RZ, 0xc0, !PT ;  /* 0x7fffffff03ff7812 */ /* 0x000fc8000784c0ff */
[----:B------:R-:W-:-:S13]  /*0800*/  PLOP3.LUT P1, PT, P1, P2, PT, 0x2f, 0xf2 ;  /* 0x0000000000f2781c */ /* 0x000fda0000f24577 */
[----:B------:R-:W-:Y:S05]  /*0810*/  @P1 BRA `(.L_x_12) ;  /* 0x0000000400181947 */ /* 0x000fea0003800000 */
[----:B------:R-:W-:-:S04]  /*0820*/  LOP3.LUT P1, RZ, R12, 0x7fffffff, RZ, 0xc0, !PT ;  /* 0x7fffffff0cff7812 */ /* 0x000fc8000782c0ff */
[----:B------:R-:W-:-:S13]  /*0830*/  PLOP3.LUT P0, PT, P0, P1, PT, 0x2f, 0xf2 ;  /* 0x0000000000f2781c */ /* 0x000fda0000702577 */
[----:B------:R-:W-:Y:S05]  /*0840*/  @P0 BRA `(.L_x_13) ;  /* 0x0000000400000947 */ /* 0x000fea0003800000 */
[----:B------:R-:W-:Y:S02]  /*0850*/  ISETP.GE.AND P0, PT, R14, RZ, PT ;  /* 0x000000ff0e00720c */ /* 0x000fe40003f06270 */
[----:B------:R-:W-:-:S11]  /*0860*/  ISETP.GE.AND P1, PT, R13, RZ, PT ;  /* 0x000000ff0d00720c */ /* 0x000fd60003f26270 */
[----:B------:R-:W-:Y:S02]  /*0870*/  @P0 IMAD.MOV.U32 R9, RZ, RZ, RZ ;  /* 0x000000ffff090224 */ /* 0x000fe400078e00ff */
[----:B------:R-:W-:Y:S01]  /*0880*/  @!P0 FFMA R3, R3, 1.84467440737095516160e+19, RZ ;  /* 0x5f80000003038823 */ /* 0x000fe200000000ff */
[----:B------:R-:W-:Y:S02]  /*0890*/  @!P0 IMAD.MOV.U32 R9, RZ, RZ, -0x40 ;  /* 0xffffffc0ff098424 */ /* 0x000fe400078e00ff */
[----:B------:R-:W-:Y:S02]  /*08a0*/  @!P1 FFMA R12, R0, 1.84467440737095516160e+19, RZ ;  /* 0x5f800000000c9823 */ /* 0x000fe400000000ff */
[----:B------:R-:W-:-:S07]  /*08b0*/  @!P1 VIADD R9, R9, 0x40 ;  /* 0x0000004009099836 */ /* 0x000fce0000000000 */
.L_x_9:
[----:B------:R-:W-:Y:S01]  /*08c0*/  LEA R13, R11, 0xc0800000, 0x17 ;  /* 0xc08000000b0d7811 */ /* 0x000fe200078eb8ff */
[----:B------:R-:W-:Y:S04]  /*08d0*/  BSSY.RECONVERGENT B2, `(.L_x_14) ;  /* 0x0000036000027945 */ /* 0x000fe80003800200 */
[----:B------:R-:W-:Y:S02]  /*08e0*/  IMAD.IADD R13, R12, 0x1, -R13 ;  /* 0x000000010c0d7824 */ /* 0x000fe400078e0a0d */
[----:B------:R-:W-:Y:S02]  /*08f0*/  VIADD R12, R16, 0xffffff81 ;  /* 0xffffff81100c7836 */ /* 0x000fe40000000000 */
[----:B------:R-:W0:Y:S01]  /*0900*/  MUFU.RCP R14, R13 ;  /* 0x0000000d000e7308 */ /* 0x000e220000001000 */
[----:B------:R-:W-:Y:S01]  /*0910*/  FADD.FTZ R15, -R13, -RZ ;  /* 0x800000ff0d0f7221 */ /* 0x000fe20000010100 */
[C---:B------:R-:W-:Y:S01]  /*0920*/  IMAD R0, R12.reuse, -0x800000, R3 ;  /* 0xff8000000c007824 */ /* 0x040fe200078e0203 */
[----:B------:R-:W-:-:S05]  /*0930*/  IADD3 R12, PT, PT, R12, 0x7f, -R11 ;  /* 0x0000007f0c0c7810 */ /* 0x000fca0007ffe80b */
[----:B------:R-:W-:Y:S02]  /*0940*/  IMAD.IADD R12, R12, 0x1, R9 ;  /* 0x000000010c0c7824 */ /* 0x000fe400078e0209 */
[----:B0-----:R-:W-:-:S04]  /*0950*/  FFMA R17, R14, R15, 1 ;  /* 0x3f8000000e117423 */ /* 0x001fc8000000000f */
[----:B------:R-:W-:-:S04]  /*0960*/  FFMA R16, R14, R17, R14 ;  /* 0x000000110e107223 */ /* 0x000fc8000000000e */
[----:B------:R-:W-:-:S04]  /*0970*/  FFMA R3, R0, R16, RZ ;  /* 0x0000001000037223 */ /* 0x000fc800000000ff */
[----:B------:R-:W-:-:S04]  /*0980*/  FFMA R14, R15, R3, R0 ;  /* 0x000000030f0e7223 */ /* 0x000fc80000000000 */
[----:B------:R-:W-:-:S04]  /*0990*/  FFMA R17, R16, R14, R3 ;  /* 0x0000000e10117223 */ /* 0x000fc80000000003 */
[----:B------:R-:W-:-:S04]  /*09a0*/  FFMA R14, R15, R17, R0 ;  /* 0x000000110f0e7223 */ /* 0x000fc80000000000 */
[----:B------:R-:W-:-:S05]  /*09b0*/  FFMA R0, R16, R14, R17 ;  /* 0x0000000e10007223 */ /* 0x000fca0000000011 */
[----:B------:R-:W-:-:S04]  /*09c0*/  SHF.R.U32.HI R3, RZ, 0x17, R0 ;  /* 0x00000017ff037819 */ /* 0x000fc80000011600 */
[----:B------:R-:W-:-:S05]  /*09d0*/  LOP3.LUT R3, R3, 0xff, RZ, 0xc0, !PT ;  /* 0x000000ff03037812 */ /* 0x000fca00078ec0ff */
[----:B------:R-:W-:-:S04]  /*09e0*/  IMAD.IADD R11, R3, 0x1, R12 ;  /* 0x00000001030b7824 */ /* 0x000fc800078e020c */
[----:B------:R-:W-:-:S05]  /*09f0*/  VIADD R3, R11, 0xffffffff ;  /* 0xffffffff0b037836 */ /* 0x000fca0000000000 */
[----:B------:R-:W-:-:S13]  /*0a00*/  ISETP.GE.U32.AND P0, PT, R3, 0xfe, PT ;  /* 0x000000fe0300780c */ /* 0x000fda0003f06070 */
[----:B------:R-:W-:Y:S05]  /*0a10*/  @!P0 BRA `(.L_x_15) ;  /* 0x0000000000808947 */ /* 0x000fea0003800000 */
[----:B------:R-:W-:-:S13]  /*0a20*/  ISETP.GT.AND P0, PT, R11, 0xfe, PT ;  /* 0x000000fe0b00780c */ /* 0x000fda0003f04270 */
[----:B------:R-:W-:Y:S05]  /*0a30*/  @P0 BRA `(.L_x_16) ;  /* 0x00000000006c0947 */ /* 0x000fea0003800000 */
[----:B------:R-:W-:-:S13]  /*0a40*/  ISETP.GE.AND P0, PT, R11, 0x1, PT ;  /* 0x000000010b00780c */ /* 0x000fda0003f06270 */
[----:B------:R-:W-:Y:S05]  /*0a50*/  @P0 BRA `(.L_x_17) ;  /* 0x0000000000740947 */ /* 0x000fea0003800000 */
[----:B------:R-:W-:Y:S02]  /*0a60*/  ISETP.GE.AND P0, PT, R11, -0x18, PT ;  /* 0xffffffe80b00780c */ /* 0x000fe40003f06270 */
[----:B------:R-:W-:-:S11]  /*0a70*/  LOP3.LUT R0, R0, 0x80000000, RZ, 0xc0, !PT ;  /* 0x8000000000007812 */ /* 0x000fd600078ec0ff */
[----:B------:R-:W-:Y:S05]  /*0a80*/  @!P0 BRA `(.L_x_17) ;  /* 0x0000000000688947 */ /* 0x000fea0003800000 */
[CCC-:B------:R-:W-:Y:S01]  /*0a90*/  FFMA.RZ R3, R16.reuse, R14.reuse, R17.reuse ;  /* 0x0000000e10037223 */ /* 0x1c0fe2000000c011 */
[CCC-:B------:R-:W-:Y:S01]  /*0aa0*/  FFMA.RM R12, R16.reuse, R14.reuse, R17.reuse ;  /* 0x0000000e100c7223 */ /* 0x1c0fe20000004011 */
[C---:B------:R-:W-:Y:S02]  /*0ab0*/  ISETP.NE.AND P2, PT, R11.reuse, RZ, PT ;  /* 0x000000ff0b00720c */ /* 0x040fe40003f45270 */
[----:B------:R-:W-:Y:S02]  /*0ac0*/  ISETP.NE.AND P1, PT, R11, RZ, PT ;  /* 0x000000ff0b00720c */ /* 0x000fe40003f25270 */
[----:B------:R-:W-:Y:S01]  /*0ad0*/  LOP3.LUT R9, R3, 0x7fffff, RZ, 0xc0, !PT ;  /* 0x007fffff03097812 */ /* 0x000fe200078ec0ff */
[----:B------:R-:W-:Y:S01]  /*0ae0*/  FFMA.RP R3, R16, R14, R17 ;  /* 0x0000000e10037223 */ /* 0x000fe20000008011 */
[----:B------:R-:W-:Y:S02]  /*0af0*/  VIADD R14, R11, 0x20 ;  /* 0x000000200b0e7836 */ /* 0x000fe40000000000 */
[----:B------:R-:W-:Y:S01]  /*0b00*/  LOP3.LUT R9, R9, 0x800000, RZ, 0xfc, !PT ;  /* 0x0080000009097812 */ /* 0x000fe200078efcff */
[----:B------:R-:W-:Y:S01]  /*0b10*/  IMAD.MOV R11, RZ, RZ, -R11 ;  /* 0x000000ffff0b7224 */ /* 0x000fe200078e0a0b */
[----:B------:R-:W-:-:S02]  /*0b20*/  FSETP.NEU.FTZ.AND P0, PT, R3, R12, PT ;  /* 0x0000000c0300720b */ /* 0x000fc40003f1d000 */
[----:B------:R-:W-:Y:S02]  /*0b30*/  SHF.L.U32 R14, R9, R14, RZ ;  /* 0x0000000e090e7219 */ /* 0x000fe400000006ff */
[----:B------:R-:W-:Y:S02]  /*0b40*/  SEL R12, R11, RZ, P2 ;  /* 0x000000ff0b0c7207 */ /* 0x000fe40001000000 */
[----:B------:R-:W-:Y:S02]  /*0b50*/  ISETP.NE.AND P1, PT, R14, RZ, P1 ;  /* 0x000000ff0e00720c */ /* 0x000fe40000f25270 */
[----:B------:R-:W-:Y:S02]  /*0b60*/  SHF.R.U32.HI R12, RZ, R12, R9 ;  /* 0x0000000cff0c7219 */ /* 0x000fe40000011609 */
[----:B------:R-:W-:Y:S02]  /*0b70*/  PLOP3.LUT P0, PT, P0, P1, PT, 0xf8, 0x8f ;  /* 0x00000000008f781c */ /* 0x000fe40000703f70 */
[----:B------:R-:W-:-:S02]  /*0b80*/  SHF.R.U32.HI R14, RZ, 0x1, R12 ;  /* 0x00000001ff0e7819 */ /* 0x000fc4000001160c */
[----:B------:R-:W-:-:S04]  /*0b90*/  SEL R3, RZ, 0x1, !P0 ;  /* 0x00000001ff037807 */ /* 0x000fc80004000000 */
[----:B------:R-:W-:-:S04]  /*0ba0*/  LOP3.LUT R3, R3, 0x1, R14, 0xf8, !PT ;  /* 0x0000000103037812 */ /* 0x000fc800078ef80e */
[----:B------:R-:W-:-:S05]  /*0bb0*/  LOP3.LUT R3, R3, R12, RZ, 0xc0, !PT ;  /* 0x0000000c03037212 */ /* 0x000fca00078ec0ff */
[----:B------:R-:W-:-:S05]  /*0bc0*/  IMAD.IADD R3, R14, 0x1, R3 ;  /* 0x000000010e037824 */ /* 0x000fca00078e0203 */
[----:B------:R-:W-:Y:S01]  /*0bd0*/  LOP3.LUT R0, R3, R0, RZ, 0xfc, !PT ;  /* 0x0000000003007212 */ /* 0x000fe200078efcff */
[----:B------:R-:W-:Y:S06]  /*0be0*/  BRA `(.L_x_17) ;  /* 0x0000000000107947 */ /* 0x000fec0003800000 */
.L_x_16:
[----:B------:R-:W-:-:S04]  /*0bf0*/  LOP3.LUT R0, R0, 0x80000000, RZ, 0xc0, !PT ;  /* 0x8000000000007812 */ /* 0x000fc800078ec0ff */
[----:B------:R-:W-:Y:S01]  /*0c00*/  LOP3.LUT R0, R0, 0x7f800000, RZ, 0xfc, !PT ;  /* 0x7f80000000007812 */ /* 0x000fe200078efcff */
[----:B------:R-:W-:Y:S06]  /*0c10*/  BRA `(.L_x_17) ;  /* 0x0000000000047947 */ /* 0x000fec0003800000 */
.L_x_15:
[----:B------:R-:W-:-:S07]  /*0c20*/  IMAD R0, R12, 0x800000, R0 ;  /* 0x008000000c007824 */ /* 0x000fce00078e0200 */
.L_x_17:
[----:B------:R-:W-:Y:S05]  /*0c30*/  BSYNC.RECONVERGENT B2 ;  /* 0x0000000000027941 */ /* 0x000fea0003800200 */
.L_x_14:
[----:B------:R-:W-:Y:S05]  /*0c40*/  BRA `(.L_x_18) ;  /* 0x0000000000207947 */ /* 0x000fea0003800000 */
.L_x_13:
[----:B------:R-:W-:-:S04]  /*0c50*/  LOP3.LUT R0, R12, 0x80000000, R3, 0x48, !PT ;  /* 0x800000000c007812 */ /* 0x000fc800078e4803 */
[----:B------:R-:W-:Y:S01]  /*0c60*/  LOP3.LUT R0, R0, 0x7f800000, RZ, 0xfc, !PT ;  /* 0x7f80000000007812 */ /* 0x000fe200078efcff */
[----:B------:R-:W-:Y:S06]  /*0c70*/  BRA `(.L_x_18) ;  /* 0x0000000000147947 */ /* 0x000fec0003800000 */
.L_x_12:
[----:B------:R-:W-:Y:S01]  /*0c80*/  LOP3.LUT R0, R12, 0x80000000, R3, 0x48, !PT ;  /* 0x800000000c007812 */ /* 0x000fe200078e4803 */
[----:B------:R-:W-:Y:S06]  /*0c90*/  BRA `(.L_x_18) ;  /* 0x00000000000c7947 */ /* 0x000fec0003800000 */
.L_x_11:
[----:B------:R-:W0:Y:S01]  /*0ca0*/  MUFU.RSQ R0, -QNAN ;  /* 0xffc0000000007908 */ /* 0x000e220000001400 */
[----:B------:R-:W-:Y:S05]  /*0cb0*/  BRA `(.L_x_18) ;  /* 0x0000000000047947 */ /* 0x000fea0003800000 */
.L_x_10:
[----:B------:R-:W-:-:S07]  /*0cc0*/  FADD.FTZ R0, R3, R0 ;  /* 0x0000000003007221 */ /* 0x000fce0000010000 */
.L_x_18:
[----:B------:R-:W-:Y:S05]  /*0cd0*/  BSYNC.RECONVERGENT B1 ;  /* 0x0000000000017941 */ /* 0x000fea0003800200 */
.L_x_8:
[----:B------:R-:W-:-:S04]  /*0ce0*/  IMAD.MOV.U32 R11, RZ, RZ, 0x0 ;  /* 0x00000000ff0b7424 */ /* 0x000fc800078e00ff */
[----:B0-----:R-:W-:Y:S05]  /*0cf0*/  RET.REL.NODEC R10 `(_Z19yuvToRgbKernel_fp32PKhS0_S0_PfS1_S1_iiii) ;  /* 0xfffffff00ac07950 */ /* 0x001fea0003c3ffff */
.L_x_19:
        /* <DEDUP_REMOVED lines=16> */
.L_x_40:


//--------------------- .text._Z19yuvToRgbKernel_fp16PKhS0_S0_P6__halfS2_S2_iiii --------------------------
	.section	.text._Z19yuvToRgbKernel_fp16PKhS0_S0_P6__halfS2_S2_iiii,"ax",@progbits
	.align	128
.text._Z19yuvToRgbKernel_fp16PKhS0_S0_P6__halfS2_S2_iiii:
        .type           _Z19yuvToRgbKernel_fp16PKhS0_S0_P6__halfS2_S2_iiii,@function
        .size           _Z19yuvToRgbKernel_fp16PKhS0_S0_P6__halfS2_S2_iiii,(.L_x_42 - _Z19yuvToRgbKernel_fp16PKhS0_S0_P6__halfS2_S2_iiii)
        .other          _Z19yuvToRgbKernel_fp16PKhS0_S0_P6__halfS2_S2_iiii,@"STO_CUDA_ENTRY STV_DEFAULT"
_Z19yuvToRgbKernel_fp16PKhS0_S0_P6__halfS2_S2_iiii:
        /* <DEDUP_REMOVED lines=48> */
[----:B------:R-:W-:Y:S05]  /*0300*/  CALL.REL.NOINC `($__internal_1_$__cuda_sm3x_div_rn_noftz_f32_slowpath) ;  /* 0x0000000000e87944 */ /* 0x000fea0003c00000 */
[----:B------:R-:W-:-:S07]  /*0310*/  IMAD.MOV.U32 R7, RZ, RZ, R0 ;  /* 0x000000ffff077224 */ /* 0x000fce00078e0000 */
.L_x_21:
[----:B------:R-:W-:Y:S05]  /*0320*/  BSYNC.RECONVERGENT B0 ;  /* 0x0000000000007941 */ /* 0x000fea0003800200 */
.L_x_20:
        /* <DEDUP_REMOVED lines=11> */
[----:B------:R-:W-:Y:S05]  /*03e0*/  CALL.REL.NOINC `($__internal_1_$__cuda_sm3x_div_rn_noftz_f32_slowpath) ;  /* 0x0000000000b07944 */ /* 0x000fea0003c00000 */
[----:B------:R-:W-:-:S07]  /*03f0*/  IMAD.MOV.U32 R6, RZ, RZ, R0 ;  /* 0x000000ffff067224 */ /* 0x000fce00078e0000 */
.L_x_23:
[----:B------:R-:W-:Y:S05]  /*0400*/  BSYNC.RECONVERGENT B0 ;  /* 0x0000000000007941 */ /* 0x000fea0003800200 */
.L_x_22:
        /* <DEDUP_REMOVED lines=12> */
.L_x_25:
[----:B------:R-:W-:Y:S05]  /*04d0*/  BSYNC.RECONVERGENT B0 ;  /* 0x0000000000007941 */ /* 0x000fea0003800200 */
.L_x_24:
[----:B------:R-:W-:Y:S01]  /*04e0*/  FMUL R7, R7, 1.1640000343322753906 ;  /* 0x3f94fdf407077820 */ /* 0x000fe20000400000 */
[----:B------:R-:W0:Y:S01]  /*04f0*/  LDC.64 R12, c[0x0][0x398] ;  /* 0x0000e600ff0c7b82 */ /* 0x000e220000000a00 */
[----:B------:R-:W1:Y:S02]  /*0500*/  LDCU UR6, c[0x0][0x3b0] ;  /* 0x00007600ff0677ac */ /* 0x000e640008000800 */
[--C-:B------:R-:W-:Y:S01]  /*0510*/  FFMA R15, R6, -0.39199998974800109863, R7.reuse ;  /* 0xbec8b439060f7823 */ /* 0x100fe20000000007 */
[--C-:B------:R-:W-:Y:S01]  /*0520*/  FFMA R3, R0, 1.5959999561309814453, R7.reuse ;  /* 0x3fcc49ba00037823 */ /* 0x100fe20000000007 */
[----:B------:R-:W-:Y:S02]  /*0530*/  FFMA R6, R6, 2.0169999599456787109, R7 ;  /* 0x4001168706067823 */ /* 0x000fe40000000007 */
[----:B------:R-:W-:Y:S01]  /*0540*/  FFMA R15, R0, -0.81300002336502075195, R15 ;  /* 0xbf5020c5000f7823 */ /* 0x000fe2000000000f */
[----:B------:R-:W2:Y:S01]  /*0550*/  LDC.64 R10, c[0x0][0x3a0] ;  /* 0x0000e800ff0a7b82 */ /* 0x000ea20000000a00 */
[----:B------:R-:W-:-:S02]  /*0560*/  FSETP.GEU.AND P0, PT, R3, RZ, PT ;  /* 0x000000ff0300720b */ /* 0x000fc40003f0e000 */
[----:B------:R-:W-:Y:S02]  /*0570*/  FMNMX.NAN R3, R3, 1, PT ;  /* 0x3f80000003037809 */ /* 0x000fe40003820000 */
[C---:B------:R-:W-:Y:S02]  /*0580*/  FSETP.GEU.AND P1, PT, R15.reuse, RZ, PT ;  /* 0x000000ff0f00720b */ /* 0x040fe40003f2e000 */
[----:B------:R-:W-:Y:S01]  /*0590*/  FMNMX.NAN R15, R15, 1, PT ;  /* 0x3f8000000f0f7809 */ /* 0x000fe20003820000 */
[----:B------:R-:W3:Y:S01]  /*05a0*/  LDC.64 R8, c[0x0][0x3a8] ;  /* 0x0000ea00ff087b82 */ /* 0x000ee20000000a00 */
[----:B------:R-:W-:Y:S02]  /*05b0*/  FSETP.GEU.AND P2, PT, R6, RZ, PT ;  /* 0x000000ff0600720b */ /* 0x000fe40003f4e000 */
[----:B------:R-:W-:Y:S01]  /*05c0*/  FSEL R3, R3, RZ, P0 ;  /* 0x000000ff03037208 */ /* 0x000fe20000000000 */
[----:B-1----:R-:W-:Y:S01]  /*05d0*/  IMAD R5, R2, UR6, R5 ;  /* 0x0000000602057c24 */ /* 0x002fe2000f8e0205 */
[----:B------:R-:W-:-:S02]  /*05e0*/  FSEL R0, R15, RZ, P1 ;  /* 0x000000ff0f007208 */ /* 0x000fc40000800000 */
[----:B------:R-:W-:Y:S01]  /*05f0*/  FMNMX.NAN R6, R6, 1, PT ;  /* 0x3f80000006067809 */ /* 0x000fe20003820000 */
[----:B0-----:R-:W-:Y:S01]  /*0600*/  IMAD.WIDE R12, R5, 0x2, R12 ;  /* 0x00000002050c7825 */ /* 0x001fe200078e020c */
[----:B------:R-:W-:Y:S02]  /*0610*/  F2FP.F16.F32.PACK_AB R0, R0, R3 ;  /* 0x000000030000723e */ /* 0x000fe400000000ff */
[----:B------:R-:W-:-:S03]  /*0620*/  FSEL R6, R6, RZ, P2 ;  /* 0x000000ff06067208 */ /* 0x000fc60001000000 */
[----:B------:R-:W-:Y:S01]  /*0630*/  STG.E.U16 desc[UR4][R12.64], R0 ;  /* 0x000000000c007986 */ /* 0x000fe2000c101504 */
[----:B------:R-:W-:Y:S01]  /*0640*/  F2FP.F16.F32.PACK_AB R6, RZ, R6 ;  /* 0x00000006ff06723e */ /* 0x000fe200000000ff */
[----:B--2---:R-:W-:-:S04]  /*0650*/  IMAD.WIDE R10, R5, 0x2, R10 ;  /* 0x00000002050a7825 */ /* 0x004fc800078e020a */
[----:B---3--:R-:W-:Y:S01]  /*0660*/  IMAD.WIDE R8, R5, 0x2, R8 ;  /* 0x0000000205087825 */ /* 0x008fe200078e0208 */
[----:B------:R-:W-:-:S05]  /*0670*/  PRMT R5, R0, 0x7632, R5 ;  /* 0x0000763200057816 */ /* 0x000fca0000000005 */
[----:B------:R-:W-:Y:S04]  /*0680*/  STG.E.U16 desc[UR4][R10.64], R5 ;  /* 0x000000050a007986 */ /* 0x000fe8000c101504 */
[----:B------:R-:W-:Y:S01]  /*0690*/  STG.E.U16 desc[UR4][R8.64], R6 ;  /* 0x0000000608007986 */ /* 0x000fe2000c101504 */
[----:B------:R-:W-:Y:S05]  /*06a0*/  EXIT ;  /* 0x000000000000794d */ /* 0x000fea0003800000 */
        .weak           $__internal_1_$__cuda_sm3x_div_rn_noftz_f32_slowpath
        .type           $__internal_1_$__cuda_sm3x_div_rn_noftz_f32_slowpath,@function
        .size           $__internal_1_$__cuda_sm3x_div_rn_noftz_f32_slowpath,(.L_x_42 - $__internal_1_$__cuda_sm3x_div_rn_noftz_f32_slowpath)
$__internal_1_$__cuda_sm3x_div_rn_noftz_f32_slowpath:
        /* <DEDUP_REMOVED lines=36> */
.L_x_27:
        /* <DEDUP_REMOVED lines=51> */
.L_x_34:
[----:B------:R-:W-:-:S04]  /*0c20*/  LOP3.LUT R0, R0, 0x80000000, RZ, 0xc0, !PT ;  /* 0x8000000000007812 */ /* 0x000fc800078ec0ff */
[----:B------:R-:W-:Y:S01]  /*0c30*/  LOP3.LUT R0, R0, 0x7f800000, RZ, 0xfc, !PT ;  /* 0x7f80000000007812 */ /* 0x000fe200078efcff */
[----:B------:R-:W-:Y:S06]  /*0c40*/  BRA `(.L_x_35) ;  /* 0x0000000000047947 */ /* 0x000fec0003800000 */
.L_x_33:
[----:B------:R-:W-:-:S07]  /*0c50*/  IMAD R0, R12, 0x800000, R0 ;  /* 0x008000000c007824 */ /* 0x000fce00078e0200 */
.L_x_35:
[----:B------:R-:W-:Y:S05]  /*0c60*/  BSYNC.RECONVERGENT B2 ;  /* 0x0000000000027941 */ /* 0x000fea0003800200 */
.L_x_32:
[----:B------:R-:W-:Y:S05]  /*0c70*/  BRA `(.L_x_36) ;  /* 0x0000000000207947 */ /* 0x000fea0003800000 */
.L_x_31:
[----:B------:R-:W-:-:S04]  /*0c80*/  LOP3.LUT R0, R12, 0x80000000, R3, 0x48, !PT ;  /* 0x800000000c007812 */ /* 0x000fc800078e4803 */
[----:B------:R-:W-:Y:S01]  /*0c90*/  LOP3.LUT R0, R0, 0x7f800000, RZ, 0xfc, !PT ;  /* 0x7f80000000007812 */ /* 0x000fe200078efcff */
[----:B------:R-:W-:Y:S06]  /*0ca0*/  BRA `(.L_x_36) ;  /* 0x0000000000147947 */ /* 0x000fec0003800000 */
.L_x_30:
[----:B------:R-:W-:Y:S01]  /*0cb0*/  LOP3.LUT R0, R12, 0x80000000, R3, 0x48, !PT ;  /* 0x800000000c007812 */ /* 0x000fe200078e4803 */
[----:B------:R-:W-:Y:S06]  /*0cc0*/  BRA `(.L_x_36) ;  /* 0x00000000000c7947 */ /* 0x000fec0003800000 */
.L_x_29:
[----:B------:R-:W0:Y:S01]  /*0cd0*/  MUFU.RSQ R0, -QNAN ;  /* 0xffc0000000007908 */ /* 0x000e220000001400 */
[----:B------:R-:W-:Y:S05]  /*0ce0*/  BRA `(.L_x_36) ;  /* 0x0000000000047947 */ /* 0x000fea0003800000 */
.L_x_28:
[----:B------:R-:W-:-:S07]  /*0cf0*/  FADD.FTZ R0, R3, R0 ;  /* 0x0000000003007221 */ /* 0x000fce0000010000 */
.L_x_36:
[----:B------:R-:W-:Y:S05]  /*0d00*/  BSYNC.RECONVERGENT B1 ;  /* 0x0000000000017941 */ /* 0x000fea0003800200 */
.L_x_26:
[----:B------:R-:W-:-:S04]  /*0d10*/  IMAD.MOV.U32 R11, RZ, RZ, 0x0 ;  /* 0x00000000ff0b7424 */ /* 0x000fc800078e00ff */
[----:B0-----:R-:W-:Y:S05]  /*0d20*/  RET.REL.NODEC R10 `(_Z19yuvToRgbKernel_fp16PKhS0_S0_P6__halfS2_S2_iiii) ;  /* 0xfffffff00ab47950 */ /* 0x001fea0003c3ffff */
.L_x_37:
        /* <DEDUP_REMOVED lines=13> */
.L_x_42:


//--------------------- .nv.shared.reserved.0     --------------------------
	.section	.nv.shared.reserved.0,"aw",@nobits
	.weak		__nv_reservedSMEM_offset_0_alias
	.size		__nv_reservedSMEM_offset_0_alias, 0, 64
	.other		__nv_reservedSMEM_offset_0_alias,@"STO_CUDA_RESERVED_SHARED STV_DEFAULT"
__nv_reservedSMEM_offset_0_alias:
	.zero		0
	.zero		64


//--------------------- .nv.constant0._Z27fp16_planar_to_RGB24_kernelPK6__halfPhiii --------------------------
	.section	.nv.constant0._Z27fp16_planar_to_RGB24_kernelPK6__halfPhiii,"a",@progbits
	.sectionflags	@""
	.align	4
.nv.constant0._Z27fp16_planar_to_RGB24_kernelPK6__halfPhiii:
	.zero		924


//--------------------- .nv.constant0._Z20half_to_float_kernelPK6__halfPfi --------------------------
	.section	.nv.constant0._Z20half_to_float_kernelPK6__halfPfi,"a",@progbits
	.sectionflags	@""
	.align	4
.nv.constant0._Z20half_to_float_kernelPK6__halfPfi:
	.zero		916


//--------------------- .nv.constant0._Z19yuvToRgbKernel_fp32PKhS0_S0_PfS1_S1_iiii --------------------------
	.section	.nv.constant0._Z19yuvToRgbKernel_fp32PKhS0_S0_PfS1_S1_iiii,"a",@progbits
	.sectionflags	@""
	.align	4
.nv.constant0._Z19yuvToRgbKernel_fp32PKhS0_S0_PfS1_S1_iiii:
	.zero		960


//--------------------- .nv.constant0._Z19yuvToRgbKernel_fp16PKhS0_S0_P6__halfS2_S2_iiii --------------------------
	.section	.nv.constant0._Z19yuvToRgbKernel_fp16PKhS0_S0_P6__halfS2_S2_iiii,"a",@progbits
	.sectionflags	@""
	.align	4
.nv.constant0._Z19yuvToRgbKernel_fp16PKhS0_S0_P6__halfS2_S2_iiii:
	.zero		960


//--------------------- SYMBOLS --------------------------

	.type		.nv.reservedSmem.offset0,@object
	.size		.nv.reservedSmem.offset0,0x4
